	.target	sm_90a

	.elftype	@"ET_EXEC"


//--------------------- .note.nv.tkinfo           --------------------------
	.section	.note.nv.tkinfo,"",@"SHT_NOTE"
	.sectionflags	@"SHF_NOTE_NV_TKINFO"
	.tkinfo
        /*0018*/ 	.word	0x00000002
        /*0030*/ 	.string	""
        /*0030*/ 	.string	"ptxas"
        /*0030*/ 	.string	"Cuda compilation tools, release 13.0, V13.0.88"
        /*0030*/ 	.string	"Build cuda_13.0.r13.0/compiler.36424714_0"
        /*0030*/ 	.string	"-arch sm_90a -m 64 "



//--------------------- .note.nv.cuinfo           --------------------------
	.section	.note.nv.cuinfo,"",@"SHT_NOTE"
	.sectionflags	@"SHF_NOTE_NV_CUINFO"
        /*0018*/ 	.short	0x0002
        /*001a*/ 	.short	0x005a
        /*001c*/ 	.short	0x0082
	.zero		2


//--------------------- .nv.info                  --------------------------
	.section	.nv.info,"",@"SHT_CUDA_INFO"
	.align	4


	//----- nvinfo : EIATTR_REGCOUNT
	.align		4
        /*0000*/ 	.byte	0x04, 0x2f
        /*0002*/ 	.short	(.L_15 - .L_14)
	.align		4
.L_14:
        /*0004*/ 	.word	index@(_ZN7cutlass13device_kernelINS_4gemm6kernel13GemmUniversalIN4cute5tupleIJiiiiEEENS1_10collective13CollectiveMmaINS1_34MainloopSm90TmaGmmaWarpSpecializedILi5ENS5_IJNS4_1CILi1EEESB_SB_EEENS1_35KernelTmaWarpSpecializedCooperativeEEENS5_IJNSA_ILi192EEENSA_ILi512EEENSA_ILi32EEEEEENS_10bfloat16_tENS5_IJlSB_lEEESJ_SK_NS4_8TiledMMAINS4_8MMA_AtomIJNS4_4SM904GMMA28MMA_64x256x16_F32BF16BF16_SSILNSO_5MajorE0ELSQ_0ELNSO_7ScaleInE1ELSR_1EEEEEENS4_6LayoutINS5_IJNSA_ILi2EEESB_SB_EEENS5_IJSB_NSA_ILi0EEESX_EEEEENS5_IJNS4_10UnderscoreES10_S10_EEEEENS4_13SM90_TMA_LOADENS4_14ComposedLayoutINS4_7SwizzleILi2ELi4ELi3EEENS4_18smem_ptr_flag_bitsILi16EEENSU_INS5_IJNSA_ILi8EEESH_EEENS5_IJSH_SB_EEEEEEEvNS4_8identityES13_S1D_vS1E_EENS_8epilogue10collective6detail29Sm90TmaWarpSpecializedAdapterINS1H_15DefaultEpilogueISJ_SK_SK_NS1G_6thread17LinearCombinationISJ_Li1EffLNS1L_9ScaleType4KindE0ELNS_15FloatRoundStyleE2ESJ_EENS1_15EpilogueDefaultEEEEEvvEEEEvNT_6ParamsE)
        /*0008*/ 	.word	0x000000a8


	//----- nvinfo : EIATTR_FRAME_SIZE
	.align		4
.L_15:
        /*000c*/ 	.byte	0x04, 0x11
        /*000e*/ 	.short	(.L_17 - .L_16)
	.align		4
.L_16:
        /*0010*/ 	.word	index@(_ZN7cutlass13device_kernelINS_4gemm6kernel13GemmUniversalIN4cute5tupleIJiiiiEEENS1_10collective13CollectiveMmaINS1_34MainloopSm90TmaGmmaWarpSpecializedILi5ENS5_IJNS4_1CILi1EEESB_SB_EEENS1_35KernelTmaWarpSpecializedCooperativeEEENS5_IJNSA_ILi192EEENSA_ILi512EEENSA_ILi32EEEEEENS_10bfloat16_tENS5_IJlSB_lEEESJ_SK_NS4_8TiledMMAINS4_8MMA_AtomIJNS4_4SM904GMMA28MMA_64x256x16_F32BF16BF16_SSILNSO_5MajorE0ELSQ_0ELNSO_7ScaleInE1ELSR_1EEEEEENS4_6LayoutINS5_IJNSA_ILi2EEESB_SB_EEENS5_IJSB_NSA_ILi0EEESX_EEEEENS5_IJNS4_10UnderscoreES10_S10_EEEEENS4_13SM90_TMA_LOADENS4_14ComposedLayoutINS4_7SwizzleILi2ELi4ELi3EEENS4_18smem_ptr_flag_bitsILi16EEENSU_INS5_IJNSA_ILi8EEESH_EEENS5_IJSH_SB_EEEEEEEvNS4_8identityES13_S1D_vS1E_EENS_8epilogue10collective6detail29Sm90TmaWarpSpecializedAdapterINS1H_15DefaultEpilogueISJ_SK_SK_NS1G_6thread17LinearCombinationISJ_Li1EffLNS1L_9ScaleType4KindE0ELNS_15FloatRoundStyleE2ESJ_EENS1_15EpilogueDefaultEEEEEvvEEEEvNT_6ParamsE)
        /*0014*/ 	.word	0x000010e8


	//----- nvinfo : EIATTR_MIN_STACK_SIZE
	.align		4
.L_17:
        /*0018*/ 	.byte	0x04, 0x12
        /*001a*/ 	.short	(.L_19 - .L_18)
	.align		4
.L_18:
        /*001c*/ 	.word	index@(_ZN7cutlass13device_kernelINS_4gemm6kernel13GemmUniversalIN4cute5tupleIJiiiiEEENS1_10collective13CollectiveMmaINS1_34MainloopSm90TmaGmmaWarpSpecializedILi5ENS5_IJNS4_1CILi1EEESB_SB_EEENS1_35KernelTmaWarpSpecializedCooperativeEEENS5_IJNSA_ILi192EEENSA_ILi512EEENSA_ILi32EEEEEENS_10bfloat16_tENS5_IJlSB_lEEESJ_SK_NS4_8TiledMMAINS4_8MMA_AtomIJNS4_4SM904GMMA28MMA_64x256x16_F32BF16BF16_SSILNSO_5MajorE0ELSQ_0ELNSO_7ScaleInE1ELSR_1EEEEEENS4_6LayoutINS5_IJNSA_ILi2EEESB_SB_EEENS5_IJSB_NSA_ILi0EEESX_EEEEENS5_IJNS4_10UnderscoreES10_S10_EEEEENS4_13SM90_TMA_LOADENS4_14ComposedLayoutINS4_7SwizzleILi2ELi4ELi3EEENS4_18smem_ptr_flag_bitsILi16EEENSU_INS5_IJNSA_ILi8EEESH_EEENS5_IJSH_SB_EEEEEEEvNS4_8identityES13_S1D_vS1E_EENS_8epilogue10collective6detail29Sm90TmaWarpSpecializedAdapterINS1H_15DefaultEpilogueISJ_SK_SK_NS1G_6thread17LinearCombinationISJ_Li1EffLNS1L_9ScaleType4KindE0ELNS_15FloatRoundStyleE2ESJ_EENS1_15EpilogueDefaultEEEEEvvEEEEvNT_6ParamsE)
        /*0020*/ 	.word	0x000010e8
.L_19:


//--------------------- .nv.compat                --------------------------
	.section	.nv.compat,"",@"SHT_CUDA_COMPAT_INFO"
	.align	4
        /*0000*/ 	.byte	0x02, 0x09, 0x01, 0x00, 0x02, 0x02, 0x04, 0x00, 0x02, 0x05, 0x05, 0x00, 0x03, 0x07, 0x01, 0x01
        /*0010*/ 	.byte	0x02, 0x03, 0x01, 0x00, 0x02, 0x06, 0x01, 0x00, 0x04, 0x0b, 0x08, 0x00, 0x00, 0x00, 0x00, 0x00
        /*0020*/ 	.byte	0x00, 0x00, 0x00, 0x00


//--------------------- .nv.info._ZN7cutlass13device_kernelINS_4gemm6kernel13GemmUniversalIN4cute5tupleIJiiiiEEENS1_10collective13CollectiveMmaINS1_34MainloopSm90TmaGmmaWarpSpecializedILi5ENS5_IJNS4_1CILi1EEESB_SB_EEENS1_35KernelTmaWarpSpecializedCooperativeEEENS5_IJNSA_ILi192EEENSA_ILi512EEENSA_ILi32EEEEEENS_10bfloat16_tENS5_IJlSB_lEEESJ_SK_NS4_8TiledMMAINS4_8MMA_AtomIJNS4_4SM904GMMA28MMA_64x256x16_F32BF16BF16_SSILNSO_5MajorE0ELSQ_0ELNSO_7ScaleInE1ELSR_1EEEEEENS4_6LayoutINS5_IJNSA_ILi2EEESB_SB_EEENS5_IJSB_NSA_ILi0EEESX_EEEEENS5_IJNS4_10UnderscoreES10_S10_EEEEENS4_13SM90_TMA_LOADENS4_14ComposedLayoutINS4_7SwizzleILi2ELi4ELi3EEENS4_18smem_ptr_flag_bitsILi16EEENSU_INS5_IJNSA_ILi8EEESH_EEENS5_IJSH_SB_EEEEEEEvNS4_8identityES13_S1D_vS1E_EENS_8epilogue10collective6detail29Sm90TmaWarpSpecializedAdapterINS1H_15DefaultEpilogueISJ_SK_SK_NS1G_6thread17LinearCombinationISJ_Li1EffLNS1L_9ScaleType4KindE0ELNS_15FloatRoundStyleE2ESJ_EENS1_15EpilogueDefaultEEEEEvvEEEEvNT_6ParamsE --------------------------
	.section	.nv.info._ZN7cutlass13device_kernelINS_4gemm6kernel13GemmUniversalIN4cute5tupleIJiiiiEEENS1_10collective13CollectiveMmaINS1_34MainloopSm90TmaGmmaWarpSpecializedILi5ENS5_IJNS4_1CILi1EEESB_SB_EEENS1_35KernelTmaWarpSpecializedCooperativeEEENS5_IJNSA_ILi192EEENSA_ILi512EEENSA_ILi32EEEEEENS_10bfloat16_tENS5_IJlSB_lEEESJ_SK_NS4_8TiledMMAINS4_8MMA_AtomIJNS4_4SM904GMMA28MMA_64x256x16_F32BF16BF16_SSILNSO_5MajorE0ELSQ_0ELNSO_7ScaleInE1ELSR_1EEEEEENS4_6LayoutINS5_IJNSA_ILi2EEESB_SB_EEENS5_IJSB_NSA_ILi0EEESX_EEEEENS5_IJNS4_10UnderscoreES10_S10_EEEEENS4_13SM90_TMA_LOADENS4_14ComposedLayoutINS4_7SwizzleILi2ELi4ELi3EEENS4_18smem_ptr_flag_bitsILi16EEENSU_INS5_IJNSA_ILi8EEESH_EEENS5_IJSH_SB_EEEEEEEvNS4_8identityES13_S1D_vS1E_EENS_8epilogue10collective6detail29Sm90TmaWarpSpecializedAdapterINS1H_15DefaultEpilogueISJ_SK_SK_NS1G_6thread17LinearCombinationISJ_Li1EffLNS1L_9ScaleType4KindE0ELNS_15FloatRoundStyleE2ESJ_EENS1_15EpilogueDefaultEEEEEvvEEEEvNT_6ParamsE,"",@"SHT_CUDA_INFO"
	.sectionflags	@""
	.align	4


	//----- nvinfo : EIATTR_CUDA_API_VERSION
	.align		4
        /*0000*/ 	.byte	0x04, 0x37
        /*0002*/ 	.short	(.L_21 - .L_20)
.L_20:
        /*0004*/ 	.word	0x00000082


	//----- nvinfo : EIATTR_KPARAM_INFO
	.align		4
.L_21:
        /*0008*/ 	.byte	0x04, 0x17
        /*000a*/ 	.short	(.L_23 - .L_22)
.L_22:
        /*000c*/ 	.word	0x00000000
        /*0010*/ 	.short	0x0000
        /*0012*/ 	.short	0x0070
        /*0014*/ 	.byte	0x00, 0xf0, 0x01, 0x10


	//----- nvinfo : EIATTR_SPARSE_MMA_MASK
	.align		4
.L_23:
        /*0018*/ 	.byte	0x03, 0x50
        /*001a*/ 	.short	0x0000


	//----- nvinfo : EIATTR_MAXREG_COUNT
	.align		4
        /*001c*/ 	.byte	0x03, 0x1b
        /*001e*/ 	.short	0x00a8


	//----- nvinfo : EIATTR_NUM_BARRIERS
	.align		4
        /*0020*/ 	.byte	0x02, 0x4c
        /*0022*/ 	.byte	0x01
	.zero		1


	//----- nvinfo : EIATTR_EXTERNS
	.align		4
        /*0024*/ 	.byte	0x04, 0x0f
        /*0026*/ 	.short	(.L_25 - .L_24)


	//   ....[0]....
	.align		4
.L_24:
        /*0028*/ 	.word	index@(__assertfail)


	//----- nvinfo : EIATTR_ANNOTATIONS
	.align		4
.L_25:
        /*002c*/ 	.byte	0x04, 0x55
        /*002e*/ 	.short	(.L_27 - .L_26)


	//   ....[0]....
.L_26:
        /*0030*/ 	.word	0x00000001
        /*0034*/ 	.byte	0xe0, 0x05, 0x00, 0x00, 0x01, 0x00, 0x00, 0x00, 0xf0, 0x05, 0x00, 0x00, 0x01, 0x00, 0x00, 0x00
        /* <DEDUP_REMOVED lines=1509> */
        /*5e94*/ 	.byte	0x40, 0x22, 0x03, 0x00, 0x01, 0x00, 0x00, 0x00, 0x60, 0x28, 0x03, 0x00


	//----- nvinfo : EIATTR_MERCURY_ISA_VERSION
	.align		4
.L_27:
        /*5ea0*/ 	.byte	0x03, 0x5f
        /*5ea2*/ 	.short	0x0101


	//----- nvinfo : EIATTR_INT_WARP_WIDE_INSTR_OFFSETS
	.align		4
        /*5ea4*/ 	.byte	0x04, 0x31
        /*5ea6*/ 	.short	(.L_29 - .L_28)


	//   ....[0]....
.L_28:
        /*5ea8*/ 	.word	0x00000400


	//   ....[1]....
        /*5eac*/ 	.word	0x00000410


	//   ....[2]....
        /*5eb0*/ 	.word	0x00000520


	//----- nvinfo : EIATTR_COOP_GROUP_MASK_REGIDS
	.align		4
.L_29:
        /*5eb4*/ 	.byte	0x04, 0x29
        /*5eb6*/ 	.short	(.L_31 - .L_30)


	//   ....[0]....
.L_30:
        /*5eb8*/ 	.word	0xffffffff


	//   ....[1]....
        /*5ebc*/ 	.word	0xffffffff


	//   ....[2]....
        /*5ec0*/ 	.word	0xffffffff


	//   ....[3]....
        /*5ec4*/ 	.word	0xffffffff


	//   ....[4]....
        /*5ec8*/ 	.word	0xffffffff


	//----- nvinfo : EIATTR_COOP_GROUP_INSTR_OFFSETS
	.align		4
.L_31:
        /*5ecc*/ 	.byte	0x04, 0x28
        /*5ece*/ 	.short	(.L_33 - .L_32)


	//   ....[0]....
.L_32:
        /*5ed0*/ 	.word	0x00000070


	//   ....[1]....
        /*5ed4*/ 	.word	0x00000080


	//   ....[2]....
        /*5ed8*/ 	.word	0x00000140


	//   ....[3]....
        /*5edc*/ 	.word	0x000002f0


	//   ....[4]....
        /*5ee0*/ 	.word	0x00001040


	//----- nvinfo : EIATTR_REG_RECONFIG
	.align		4
.L_33:
        /*5ee4*/ 	.byte	0x01, 0x54
	.zero		2


	//----- nvinfo : EIATTR_SYSCALL_OFFSETS
	.align		4
        /*5ee8*/ 	.byte	0x04, 0x46
        /*5eea*/ 	.short	(.L_35 - .L_34)


	//   ....[0]....
.L_34:
        /*5eec*/ 	.word	0x000011f0


	//----- nvinfo : EIATTR_MBARRIER_INSTR_OFFSETS
	.align		4
.L_35:
        /*5ef0*/ 	.byte	0x04, 0x39
        /*5ef2*/ 	.short	(.L_37 - .L_36)


	//   ....[0]....
.L_36:
        /*5ef4*/ 	.word	0x00000240
        /*5ef8*/ 	.word	0x000000ff
        /*5efc*/ 	.word	0x00000000
        /*5f00*/ 	.short	0x0100
        /*5f02*/ 	.byte	0x08
	.zero		1


	//   ....[1]....
        /*5f04*/ 	.word	0x00000250
        /*5f08*/ 	.word	0x000000ff
        /*5f0c*/ 	.word	0x00000028
        /*5f10*/ 	.short	0x0100
        /*5f12*/ 	.byte	0x08
	.zero		1


	//   ....[2]....
        /*5f14*/ 	.word	0x00000260
        /*5f18*/ 	.word	0x000000ff
        /*5f1c*/ 	.word	0x00000008
        /*5f20*/ 	.short	0x0100
        /*5f22*/ 	.byte	0x08
	.zero		1


	//   ....[3]....
        /*5f24*/ 	.word	0x00000270
        /*5f28*/ 	.word	0x000000ff
        /*5f2c*/ 	.word	0x00000030
        /*5f30*/ 	.short	0x0100
        /*5f32*/ 	.byte	0x08
	.zero		1


	//   ....[4]....
        /*5f34*/ 	.word	0x00000280
        /*5f38*/ 	.word	0x000000ff
        /*5f3c*/ 	.word	0x00000010
        /*5f40*/ 	.short	0x0100
        /*5f42*/ 	.byte	0x08
	.zero		1


	//   ....[5]....
        /*5f44*/ 	.word	0x00000290
        /*5f48*/ 	.word	0x000000ff
        /*5f4c*/ 	.word	0x00000038
        /*5f50*/ 	.short	0x0100
        /*5f52*/ 	.byte	0x08
	.zero		1


	//   ....[6]....
        /*5f54*/ 	.word	0x000002a0
        /*5f58*/ 	.word	0x000000ff
        /*5f5c*/ 	.word	0x00000018
        /*5f60*/ 	.short	0x0100
        /*5f62*/ 	.byte	0x08
	.zero		1


	//   ....[7]....
        /*5f64*/ 	.word	0x000002b0
        /*5f68*/ 	.word	0x000000ff
        /*5f6c*/ 	.word	0x00000040
        /*5f70*/ 	.short	0x0100
        /*5f72*/ 	.byte	0x08
	.zero		1


	//   ....[8]....
        /*5f74*/ 	.word	0x000002c0
        /*5f78*/ 	.word	0x000000ff
        /*5f7c*/ 	.word	0x00000020
        /*5f80*/ 	.short	0x0100
        /*5f82*/ 	.byte	0x08
	.zero		1


	//   ....[9]....
        /*5f84*/ 	.word	0x000002d0
        /*5f88*/ 	.word	0x000000ff
        /*5f8c*/ 	.word	0x00000048
        /*5f90*/ 	.short	0x0100
        /*5f92*/ 	.byte	0x08
	.zero		1


	//   ....[10]....
        /*5f94*/ 	.word	0x00000580
        /*5f98*/ 	.word	0x000000ff
        /*5f9c*/ 	.word	0x00000060
        /*5fa0*/ 	.short	0x0100
        /*5fa2*/ 	.byte	0x06
	.zero		1


	//   ....[11]....
        /*5fa4*/ 	.word	0x00000600
        /*5fa8*/ 	.word	0x000000ff
        /*5fac*/ 	.word	0x00000068
        /*5fb0*/ 	.short	0x0100
        /*5fb2*/ 	.byte	0x06
	.zero		1


	//   ....[12]....
        /*5fb4*/ 	.word	0x00001290
        /*5fb8*/ 	.word	0x00000003
        /*5fbc*/ 	.word	0x00000000
        /*5fc0*/ 	.short	0x010a
        /*5fc2*/ 	.byte	0x3f
	.zero		1


	//   ....[13]....
        /*5fc4*/ 	.word	0x000012d0
        /*5fc8*/ 	.word	0x00000003
        /*5fcc*/ 	.word	0x00000000
        /*5fd0*/ 	.short	0x010a
        /*5fd2*/ 	.byte	0x3f
	.zero		1


	//   ....[14]....
        /*5fd4*/ 	.word	0x000065c0
        /*5fd8*/ 	.word	0x000000ff
        /*5fdc*/ 	.word	0x00000000
        /*5fe0*/ 	.short	0x010a
        /*5fe2*/ 	.byte	0x08
	.zero		1


	//   ....[15]....
        /*5fe4*/ 	.word	0x00006600
        /*5fe8*/ 	.word	0x000000ff
        /*5fec*/ 	.word	0x00000000
        /*5ff0*/ 	.short	0x010a
        /*5ff2*/ 	.byte	0x08
	.zero		1


	//   ....[16]....
        /*5ff4*/ 	.word	0x0000d3f0
        /*5ff8*/ 	.word	0x000000ff
        /*5ffc*/ 	.word	0x00000000
        /*6000*/ 	.short	0x0101
        /*6002*/ 	.byte	0x08
	.zero		1


	//   ....[17]....
        /*6004*/ 	.word	0x0000d5b0
        /*6008*/ 	.word	0x00000000
        /*600c*/ 	.word	0x00000000
        /*6010*/ 	.short	0x0101
        /*6012*/ 	.byte	0x3f
	.zero		1


	//   ....[18]....
        /*6014*/ 	.word	0x00031de0
        /*6018*/ 	.word	0x0000000d
        /*601c*/ 	.word	0x00000028
        /*6020*/ 	.short	0x010a
        /*6022*/ 	.byte	0x3f
	.zero		1


	//   ....[19]....
        /*6024*/ 	.word	0x00032150
        /*6028*/ 	.word	0x00000002
        /*602c*/ 	.word	0x00000068
        /*6030*/ 	.short	0x0101
        /*6032*/ 	.byte	0x3f
	.zero		1


	//   ....[20]....
        /*6034*/ 	.word	0x00032910
        /*6038*/ 	.word	0x00000005
        /*603c*/ 	.word	0x00000000
        /*6040*/ 	.short	0x010a
        /*6042*/ 	.byte	0x3f
	.zero		1


	//   ....[21]....
        /*6044*/ 	.word	0x000329a0
        /*6048*/ 	.word	0x00000007
        /*604c*/ 	.word	0x00000000
        /*6050*/ 	.short	0x010a
        /*6052*/ 	.byte	0x3f
	.zero		1


	//   ....[22]....
        /*6054*/ 	.word	0x00032a30
        /*6058*/ 	.word	0x00000007
        /*605c*/ 	.word	0x00000000
        /*6060*/ 	.short	0x010a
        /*6062*/ 	.byte	0x3f
	.zero		1


	//   ....[23]....
        /*6064*/ 	.word	0x00032ac0
        /*6068*/ 	.word	0x00000007
        /*606c*/ 	.word	0x00000000
        /*6070*/ 	.short	0x010a
        /*6072*/ 	.byte	0x3f
	.zero		1


	//   ....[24]....
        /*6074*/ 	.word	0x00032b50
        /*6078*/ 	.word	0x00000003
        /*607c*/ 	.word	0x00000000
        /*6080*/ 	.short	0x010a
        /*6082*/ 	.byte	0x3f
	.zero		1


	//   ....[25]....
        /*6084*/ 	.word	0x00032bb0
        /*6088*/ 	.word	0x00000003
        /*608c*/ 	.word	0x00000000
        /*6090*/ 	.short	0x010a
        /*6092*/ 	.byte	0x3f
	.zero		1


	//   ....[26]....
        /*6094*/ 	.word	0x00032c10
        /*6098*/ 	.word	0x00000006
        /*609c*/ 	.word	0x00000000
        /*60a0*/ 	.short	0x010a
        /*60a2*/ 	.byte	0x3f
	.zero		1


	//   ....[27]....
        /*60a4*/ 	.word	0x00032ce0
        /*60a8*/ 	.word	0x0000000d
        /*60ac*/ 	.word	0x00000028
        /*60b0*/ 	.short	0x010a
        /*60b2*/ 	.byte	0x3f
	.zero		1


	//   ....[28]....
        /*60b4*/ 	.word	0x00032db0
        /*60b8*/ 	.word	0x00000005
        /*60bc*/ 	.word	0x00000000
        /*60c0*/ 	.short	0x010a
        /*60c2*/ 	.byte	0x3f
	.zero		1


	//   ....[29]....
        /*60c4*/ 	.word	0x00032e00
        /*60c8*/ 	.word	0x00000007
        /*60cc*/ 	.word	0x00000000
        /*60d0*/ 	.short	0x010a
        /*60d2*/ 	.byte	0x3f
	.zero		1


	//   ....[30]....
        /*60d4*/ 	.word	0x00032e50
        /*60d8*/ 	.word	0x00000007
        /*60dc*/ 	.word	0x00000000
        /*60e0*/ 	.short	0x010a
        /*60e2*/ 	.byte	0x3f
	.zero		1


	//   ....[31]....
        /*60e4*/ 	.word	0x00032ea0
        /*60e8*/ 	.word	0x00000007
        /*60ec*/ 	.word	0x00000000
        /*60f0*/ 	.short	0x010a
        /*60f2*/ 	.byte	0x3f
	.zero		1


	//----- nvinfo : EIATTR_NUM_MBARRIERS
	.align		4
.L_37:
        /*60f4*/ 	.byte	0x03, 0x38
        /*60f6*/ 	.short	0x000c


	//----- nvinfo : EIATTR_EXIT_INSTR_OFFSETS
	.align		4
        /*60f8*/ 	.byte	0x04, 0x1c
        /*60fa*/ 	.short	(.L_39 - .L_38)


	//   ....[0]....
.L_38:
        /*60fc*/ 	.word	0x00000660


	//   ....[1]....
        /*6100*/ 	.word	0x00000f60


	//   ....[2]....
        /*6104*/ 	.word	0x000313f0


	//   ....[3]....
        /*6108*/ 	.word	0x00031a70


	//   ....[4]....
        /*610c*/ 	.word	0x00032ba0


	//----- nvinfo : EIATTR_MAX_THREADS
	.align		4
.L_39:
        /*6110*/ 	.byte	0x04, 0x05
        /*6112*/ 	.short	(.L_41 - .L_40)
.L_40:
        /*6114*/ 	.word	0x00000180
        /*6118*/ 	.word	0x00000001
        /*611c*/ 	.word	0x00000001


	//----- nvinfo : EIATTR_CRS_STACK_SIZE
	.align		4
.L_41:
        /*6120*/ 	.byte	0x04, 0x1e
        /*6122*/ 	.short	(.L_43 - .L_42)
.L_42:
        /*6124*/ 	.word	0x00000000


	//----- nvinfo : EIATTR_CBANK_PARAM_SIZE
	.align		4
.L_43:
        /*6128*/ 	.byte	0x03, 0x19
        /*612a*/ 	.short	0x0470


	//----- nvinfo : EIATTR_PARAM_CBANK
	.align		4
        /*612c*/ 	.byte	0x04, 0x0a
        /*612e*/ 	.short	(.L_45 - .L_44)
	.align		4
.L_44:
        /*6130*/ 	.word	index@(.nv.constant0._ZN7cutlass13device_kernelINS_4gemm6kernel13GemmUniversalIN4cute5tupleIJiiiiEEENS1_10collective13CollectiveMmaINS1_34MainloopSm90TmaGmmaWarpSpecializedILi5ENS5_IJNS4_1CILi1EEESB_SB_EEENS1_35KernelTmaWarpSpecializedCooperativeEEENS5_IJNSA_ILi192EEENSA_ILi512EEENSA_ILi32EEEEEENS_10bfloat16_tENS5_IJlSB_lEEESJ_SK_NS4_8TiledMMAINS4_8MMA_AtomIJNS4_4SM904GMMA28MMA_64x256x16_F32BF16BF16_SSILNSO_5MajorE0ELSQ_0ELNSO_7ScaleInE1ELSR_1EEEEEENS4_6LayoutINS5_IJNSA_ILi2EEESB_SB_EEENS5_IJSB_NSA_ILi0EEESX_EEEEENS5_IJNS4_10UnderscoreES10_S10_EEEEENS4_13SM90_TMA_LOADENS4_14ComposedLayoutINS4_7SwizzleILi2ELi4ELi3EEENS4_18smem_ptr_flag_bitsILi16EEENSU_INS5_IJNSA_ILi8EEESH_EEENS5_IJSH_SB_EEEEEEEvNS4_8identityES13_S1D_vS1E_EENS_8epilogue10collective6detail29Sm90TmaWarpSpecializedAdapterINS1H_15DefaultEpilogueISJ_SK_SK_NS1G_6thread17LinearCombinationISJ_Li1EffLNS1L_9ScaleType4KindE0ELNS_15FloatRoundStyleE2ESJ_EENS1_15EpilogueDefaultEEEEEvvEEEEvNT_6ParamsE)
        /*6134*/ 	.short	0x0210
        /*6136*/ 	.short	0x0470


	//----- nvinfo : EIATTR_SW_WAR
	.align		4
.L_45:
        /*6138*/ 	.byte	0x04, 0x36
        /*613a*/ 	.short	(.L_47 - .L_46)
.L_46:
        /*613c*/ 	.word	0x00000008
.L_47:


//--------------------- .nv.callgraph             --------------------------
	.section	.nv.callgraph,"",@"SHT_CUDA_CALLGRAPH"
	.align	4
	.sectionentsize	8
	.align		4
        /*0000*/ 	.word	0x00000000
	.align		4
        /*0004*/ 	.word	0xffffffff
	.align		4
        /*0008*/ 	.word	index@(_ZN7cutlass13device_kernelINS_4gemm6kernel13GemmUniversalIN4cute5tupleIJiiiiEEENS1_10collective13CollectiveMmaINS1_34MainloopSm90TmaGmmaWarpSpecializedILi5ENS5_IJNS4_1CILi1EEESB_SB_EEENS1_35KernelTmaWarpSpecializedCooperativeEEENS5_IJNSA_ILi192EEENSA_ILi512EEENSA_ILi32EEEEEENS_10bfloat16_tENS5_IJlSB_lEEESJ_SK_NS4_8TiledMMAINS4_8MMA_AtomIJNS4_4SM904GMMA28MMA_64x256x16_F32BF16BF16_SSILNSO_5MajorE0ELSQ_0ELNSO_7ScaleInE1ELSR_1EEEEEENS4_6LayoutINS5_IJNSA_ILi2EEESB_SB_EEENS5_IJSB_NSA_ILi0EEESX_EEEEENS5_IJNS4_10UnderscoreES10_S10_EEEEENS4_13SM90_TMA_LOADENS4_14ComposedLayoutINS4_7SwizzleILi2ELi4ELi3EEENS4_18smem_ptr_flag_bitsILi16EEENSU_INS5_IJNSA_ILi8EEESH_EEENS5_IJSH_SB_EEEEEEEvNS4_8identityES13_S1D_vS1E_EENS_8epilogue10collective6detail29Sm90TmaWarpSpecializedAdapterINS1H_15DefaultEpilogueISJ_SK_SK_NS1G_6thread17LinearCombinationISJ_Li1EffLNS1L_9ScaleType4KindE0ELNS_15FloatRoundStyleE2ESJ_EENS1_15EpilogueDefaultEEEEEvvEEEEvNT_6ParamsE)
	.align		4
        /*000c*/ 	.word	index@(__assertfail)
	.align		4
        /*0010*/ 	.word	0x00000000
	.align		4
        /*0014*/ 	.word	0xfffffffe
	.align		4
        /*0018*/ 	.word	0x00000000
	.align		4
        /*001c*/ 	.word	0xfffffffd
	.align		4
        /*0020*/ 	.word	0x00000000
	.align		4
        /*0024*/ 	.word	0xfffffffc


//--------------------- .nv.constant4             --------------------------
	.section	.nv.constant4,"a",@progbits
	.align	8
	.align		8
.nv.constant4:
        /*0000*/ 	.dword	__assertfail
	.align		8
        /*0008*/ 	.dword	__unnamed_1
	.align		8
        /*0010*/ 	.dword	_ZN40_INTERNAL_397c80d4_4_k_cu_ff24f270_105014cuda3std3__45__cpo5beginE
	.align		8
        /*0018*/ 	.dword	_ZN40_INTERNAL_397c80d4_4_k_cu_ff24f270_105014cuda3std3__45__cpo3endE
	.align		8
        /*0020*/ 	.dword	_ZN40_INTERNAL_397c80d4_4_k_cu_ff24f270_105014cuda3std3__45__cpo6cbeginE
	.align		8
        /*0028*/ 	.dword	_ZN40_INTERNAL_397c80d4_4_k_cu_ff24f270_105014cuda3std3__45__cpo4cendE
	.align		8
        /*0030*/ 	.dword	_ZN40_INTERNAL_397c80d4_4_k_cu_ff24f270_105014cuda3std3__442_GLOBAL__N__397c80d4_4_k_cu_ff24f270_105016ignoreE
	.align		8
        /*0038*/ 	.dword	_ZN40_INTERNAL_397c80d4_4_k_cu_ff24f270_105014cuda3std3__419piecewise_constructE
	.align		8
        /*0040*/ 	.dword	_ZN40_INTERNAL_397c80d4_4_k_cu_ff24f270_105014cuda3std3__48in_placeE
	.align		8
        /*0048*/ 	.dword	_ZN40_INTERNAL_397c80d4_4_k_cu_ff24f270_105014cuda3std6ranges3__45__cpo4swapE
	.align		8
        /*0050*/ 	.dword	_ZN40_INTERNAL_397c80d4_4_k_cu_ff24f270_105014cuda3std6ranges3__45__cpo9iter_moveE
	.align		8
        /*0058*/ 	.dword	_ZN40_INTERNAL_397c80d4_4_k_cu_ff24f270_105014cute7productE
	.align		8
        /*0060*/ 	.dword	_ZN40_INTERNAL_397c80d4_4_k_cu_ff24f270_105014cute1_E
	.align		8
        /*0068*/ 	.dword	$str$22
	.align		8
        /*0070*/ 	.dword	$str$23


//--------------------- .text._ZN7cutlass13device_kernelINS_4gemm6kernel13GemmUniversalIN4cute5tupleIJiiiiEEENS1_10collective13CollectiveMmaINS1_34MainloopSm90TmaGmmaWarpSpecializedILi5ENS5_IJNS4_1CILi1EEESB_SB_EEENS1_35KernelTmaWarpSpecializedCooperativeEEENS5_IJNSA_ILi192EEENSA_ILi512EEENSA_ILi32EEEEEENS_10bfloat16_tENS5_IJlSB_lEEESJ_SK_NS4_8TiledMMAINS4_8MMA_AtomIJNS4_4SM904GMMA28MMA_64x256x16_F32BF16BF16_SSILNSO_5MajorE0ELSQ_0ELNSO_7ScaleInE1ELSR_1EEEEEENS4_6LayoutINS5_IJNSA_ILi2EEESB_SB_EEENS5_IJSB_NSA_ILi0EEESX_EEEEENS5_IJNS4_10UnderscoreES10_S10_EEEEENS4_13SM90_TMA_LOADENS4_14ComposedLayoutINS4_7SwizzleILi2ELi4ELi3EEENS4_18smem_ptr_flag_bitsILi16EEENSU_INS5_IJNSA_ILi8EEESH_EEENS5_IJSH_SB_EEEEEEEvNS4_8identityES13_S1D_vS1E_EENS_8epilogue10collective6detail29Sm90TmaWarpSpecializedAdapterINS1H_15DefaultEpilogueISJ_SK_SK_NS1G_6thread17LinearCombinationISJ_Li1EffLNS1L_9ScaleType4KindE0ELNS_15FloatRoundStyleE2ESJ_EENS1_15EpilogueDefaultEEEEEvvEEEEvNT_6ParamsE --------------------------
	.section	.text._ZN7cutlass13device_kernelINS_4gemm6kernel13GemmUniversalIN4cute5tupleIJiiiiEEENS1_10collective13CollectiveMmaINS1_34MainloopSm90TmaGmmaWarpSpecializedILi5ENS5_IJNS4_1CILi1EEESB_SB_EEENS1_35KernelTmaWarpSpecializedCooperativeEEENS5_IJNSA_ILi192EEENSA_ILi512EEENSA_ILi32EEEEEENS_10bfloat16_tENS5_IJlSB_lEEESJ_SK_NS4_8TiledMMAINS4_8MMA_AtomIJNS4_4SM904GMMA28MMA_64x256x16_F32BF16BF16_SSILNSO_5MajorE0ELSQ_0ELNSO_7ScaleInE1ELSR_1EEEEEENS4_6LayoutINS5_IJNSA_ILi2EEESB_SB_EEENS5_IJSB_NSA_ILi0EEESX_EEEEENS5_IJNS4_10UnderscoreES10_S10_EEEEENS4_13SM90_TMA_LOADENS4_14ComposedLayoutINS4_7SwizzleILi2ELi4ELi3EEENS4_18smem_ptr_flag_bitsILi16EEENSU_INS5_IJNSA_ILi8EEESH_EEENS5_IJSH_SB_EEEEEEEvNS4_8identityES13_S1D_vS1E_EENS_8epilogue10collective6detail29Sm90TmaWarpSpecializedAdapterINS1H_15DefaultEpilogueISJ_SK_SK_NS1G_6thread17LinearCombinationISJ_Li1EffLNS1L_9ScaleType4KindE0ELNS_15FloatRoundStyleE2ESJ_EENS1_15EpilogueDefaultEEEEEvvEEEEvNT_6ParamsE,"ax",@progbits
	.align	128
.text._ZN7cutlass13device_kernelINS_4gemm6kernel13GemmUniversalIN4cute5tupleIJiiiiEEENS1_10collective13CollectiveMmaINS1_34MainloopSm90TmaGmmaWarpSpecializedILi5ENS5_IJNS4_1CILi1EEESB_SB_EEENS1_35KernelTmaWarpSpecializedCooperativeEEENS5_IJNSA_ILi192EEENSA_ILi512EEENSA_ILi32EEEEEENS_10bfloat16_tENS5_IJlSB_lEEESJ_SK_NS4_8TiledMMAINS4_8MMA_AtomIJNS4_4SM904GMMA28MMA_64x256x16_F32BF16BF16_SSILNSO_5MajorE0ELSQ_0ELNSO_7ScaleInE1ELSR_1EEEEEENS4_6LayoutINS5_IJNSA_ILi2EEESB_SB_EEENS5_IJSB_NSA_ILi0EEESX_EEEEENS5_IJNS4_10UnderscoreES10_S10_EEEEENS4_13SM90_TMA_LOADENS4_14ComposedLayoutINS4_7SwizzleILi2ELi4ELi3EEENS4_18smem_ptr_flag_bitsILi16EEENSU_INS5_IJNSA_ILi8EEESH_EEENS5_IJSH_SB_EEEEEEEvNS4_8identityES13_S1D_vS1E_EENS_8epilogue10collective6detail29Sm90TmaWarpSpecializedAdapterINS1H_15DefaultEpilogueISJ_SK_SK_NS1G_6thread17LinearCombinationISJ_Li1EffLNS1L_9ScaleType4KindE0ELNS_15FloatRoundStyleE2ESJ_EENS1_15EpilogueDefaultEEEEEvvEEEEvNT_6ParamsE:
        .type           _ZN7cutlass13device_kernelINS_4gemm6kernel13GemmUniversalIN4cute5tupleIJiiiiEEENS1_10collective13CollectiveMmaINS1_34MainloopSm90TmaGmmaWarpSpecializedILi5ENS5_IJNS4_1CILi1EEESB_SB_EEENS1_35KernelTmaWarpSpecializedCooperativeEEENS5_IJNSA_ILi192EEENSA_ILi512EEENSA_ILi32EEEEEENS_10bfloat16_tENS5_IJlSB_lEEESJ_SK_NS4_8TiledMMAINS4_8MMA_AtomIJNS4_4SM904GMMA28MMA_64x256x16_F32BF16BF16_SSILNSO_5MajorE0ELSQ_0ELNSO_7ScaleInE1ELSR_1EEEEEENS4_6LayoutINS5_IJNSA_ILi2EEESB_SB_EEENS5_IJSB_NSA_ILi0EEESX_EEEEENS5_IJNS4_10UnderscoreES10_S10_EEEEENS4_13SM90_TMA_LOADENS4_14ComposedLayoutINS4_7SwizzleILi2ELi4ELi3EEENS4_18smem_ptr_flag_bitsILi16EEENSU_INS5_IJNSA_ILi8EEESH_EEENS5_IJSH_SB_EEEEEEEvNS4_8identityES13_S1D_vS1E_EENS_8epilogue10collective6detail29Sm90TmaWarpSpecializedAdapterINS1H_15DefaultEpilogueISJ_SK_SK_NS1G_6thread17LinearCombinationISJ_Li1EffLNS1L_9ScaleType4KindE0ELNS_15FloatRoundStyleE2ESJ_EENS1_15EpilogueDefaultEEEEEvvEEEEvNT_6ParamsE,@function
        .size           _ZN7cutlass13device_kernelINS_4gemm6kernel13GemmUniversalIN4cute5tupleIJiiiiEEENS1_10collective13CollectiveMmaINS1_34MainloopSm90TmaGmmaWarpSpecializedILi5ENS5_IJNS4_1CILi1EEESB_SB_EEENS1_35KernelTmaWarpSpecializedCooperativeEEENS5_IJNSA_ILi192EEENSA_ILi512EEENSA_ILi32EEEEEENS_10bfloat16_tENS5_IJlSB_lEEESJ_SK_NS4_8TiledMMAINS4_8MMA_AtomIJNS4_4SM904GMMA28MMA_64x256x16_F32BF16BF16_SSILNSO_5MajorE0ELSQ_0ELNSO_7ScaleInE1ELSR_1EEEEEENS4_6LayoutINS5_IJNSA_ILi2EEESB_SB_EEENS5_IJSB_NSA_ILi0EEESX_EEEEENS5_IJNS4_10UnderscoreES10_S10_EEEEENS4_13SM90_TMA_LOADENS4_14ComposedLayoutINS4_7SwizzleILi2ELi4ELi3EEENS4_18smem_ptr_flag_bitsILi16EEENSU_INS5_IJNSA_ILi8EEESH_EEENS5_IJSH_SB_EEEEEEEvNS4_8identityES13_S1D_vS1E_EENS_8epilogue10collective6detail29Sm90TmaWarpSpecializedAdapterINS1H_15DefaultEpilogueISJ_SK_SK_NS1G_6thread17LinearCombinationISJ_Li1EffLNS1L_9ScaleType4KindE0ELNS_15FloatRoundStyleE2ESJ_EENS1_15EpilogueDefaultEEEEEvvEEEEvNT_6ParamsE,(.L_x_1090 - _ZN7cutlass13device_kernelINS_4gemm6kernel13GemmUniversalIN4cute5tupleIJiiiiEEENS1_10collective13CollectiveMmaINS1_34MainloopSm90TmaGmmaWarpSpecializedILi5ENS5_IJNS4_1CILi1EEESB_SB_EEENS1_35KernelTmaWarpSpecializedCooperativeEEENS5_IJNSA_ILi192EEENSA_ILi512EEENSA_ILi32EEEEEENS_10bfloat16_tENS5_IJlSB_lEEESJ_SK_NS4_8TiledMMAINS4_8MMA_AtomIJNS4_4SM904GMMA28MMA_64x256x16_F32BF16BF16_SSILNSO_5MajorE0ELSQ_0ELNSO_7ScaleInE1ELSR_1EEEEEENS4_6LayoutINS5_IJNSA_ILi2EEESB_SB_EEENS5_IJSB_NSA_ILi0EEESX_EEEEENS5_IJNS4_10UnderscoreES10_S10_EEEEENS4_13SM90_TMA_LOADENS4_14ComposedLayoutINS4_7SwizzleILi2ELi4ELi3EEENS4_18smem_ptr_flag_bitsILi16EEENSU_INS5_IJNSA_ILi8EEESH_EEENS5_IJSH_SB_EEEEEEEvNS4_8identityES13_S1D_vS1E_EENS_8epilogue10collective6detail29Sm90TmaWarpSpecializedAdapterINS1H_15DefaultEpilogueISJ_SK_SK_NS1G_6thread17LinearCombinationISJ_Li1EffLNS1L_9ScaleType4KindE0ELNS_15FloatRoundStyleE2ESJ_EENS1_15EpilogueDefaultEEEEEvvEEEEvNT_6ParamsE)
        .other          _ZN7cutlass13device_kernelINS_4gemm6kernel13GemmUniversalIN4cute5tupleIJiiiiEEENS1_10collective13CollectiveMmaINS1_34MainloopSm90TmaGmmaWarpSpecializedILi5ENS5_IJNS4_1CILi1EEESB_SB_EEENS1_35KernelTmaWarpSpecializedCooperativeEEENS5_IJNSA_ILi192EEENSA_ILi512EEENSA_ILi32EEEEEENS_10bfloat16_tENS5_IJlSB_lEEESJ_SK_NS4_8TiledMMAINS4_8MMA_AtomIJNS4_4SM904GMMA28MMA_64x256x16_F32BF16BF16_SSILNSO_5MajorE0ELSQ_0ELNSO_7ScaleInE1ELSR_1EEEEEENS4_6LayoutINS5_IJNSA_ILi2EEESB_SB_EEENS5_IJSB_NSA_ILi0EEESX_EEEEENS5_IJNS4_10UnderscoreES10_S10_EEEEENS4_13SM90_TMA_LOADENS4_14ComposedLayoutINS4_7SwizzleILi2ELi4ELi3EEENS4_18smem_ptr_flag_bitsILi16EEENSU_INS5_IJNSA_ILi8EEESH_EEENS5_IJSH_SB_EEEEEEEvNS4_8identityES13_S1D_vS1E_EENS_8epilogue10collective6detail29Sm90TmaWarpSpecializedAdapterINS1H_15DefaultEpilogueISJ_SK_SK_NS1G_6thread17LinearCombinationISJ_Li1EffLNS1L_9ScaleType4KindE0ELNS_15FloatRoundStyleE2ESJ_EENS1_15EpilogueDefaultEEEEEvvEEEEvNT_6ParamsE,@"STO_CUDA_ENTRY STV_DEFAULT"
_ZN7cutlass13device_kernelINS_4gemm6kernel13GemmUniversalIN4cute5tupleIJiiiiEEENS1_10collective13CollectiveMmaINS1_34MainloopSm90TmaGmmaWarpSpecializedILi5ENS5_IJNS4_1CILi1EEESB_SB_EEENS1_35KernelTmaWarpSpecializedCooperativeEEENS5_IJNSA_ILi192EEENSA_ILi512EEENSA_ILi32EEEEEENS_10bfloat16_tENS5_IJlSB_lEEESJ_SK_NS4_8TiledMMAINS4_8MMA_AtomIJNS4_4SM904GMMA28MMA_64x256x16_F32BF16BF16_SSILNSO_5MajorE0ELSQ_0ELNSO_7ScaleInE1ELSR_1EEEEEENS4_6LayoutINS5_IJNSA_ILi2EEESB_SB_EEENS5_IJSB_NSA_ILi0EEESX_EEEEENS5_IJNS4_10UnderscoreES10_S10_EEEEENS4_13SM90_TMA_LOADENS4_14ComposedLayoutINS4_7SwizzleILi2ELi4ELi3EEENS4_18smem_ptr_flag_bitsILi16EEENSU_INS5_IJNSA_ILi8EEESH_EEENS5_IJSH_SB_EEEEEEEvNS4_8identityES13_S1D_vS1E_EENS_8epilogue10collective6detail29Sm90TmaWarpSpecializedAdapterINS1H_15DefaultEpilogueISJ_SK_SK_NS1G_6thread17LinearCombinationISJ_Li1EffLNS1L_9ScaleType4KindE0ELNS_15FloatRoundStyleE2ESJ_EENS1_15EpilogueDefaultEEEEEvvEEEEvNT_6ParamsE:
[----:B------:R-:W0:Y:S02]  /*0000*/  LDC R1, c[0x0][0x28] ;  /* 0x00000a00ff017b82 */ /* 0x000e240000000800 */
[----:B0-----:R-:W-:Y:S01]  /*0010*/  VIADD R1, R1, 0xffffef18 ;  /* 0xffffef1801017836 */ /* 0x001fe20000000000 */
[----:B------:R-:W0:Y:S01]  /*0020*/  S2R R3, SR_TID.X ;  /* 0x0000000000037919 */ /* 0x000e220000002100 */
[----:B------:R-:W-:Y:S01]  /*0030*/  ELECT P0, URZ, PT ;  /* 0x00000000003f782f */ /* 0x000fe20003800000 */
[----:B------:R-:W-:Y:S01]  /*0040*/  BSSY B0, `(.L_x_0) ;  /* 0x000000f000007945 */ /* 0x000fe20003800000 */
[--C-:B0-----:R-:W-:Y:S02]  /*0050*/  SHF.R.U32.HI R0, RZ, 0x5, R3.reuse ;  /* 0x00000005ff007819 */ /* 0x101fe40000011603 */
[----:B------:R-:W-:-:S03]  /*0060*/  SHF.R.U32.HI R3, RZ, 0x7, R3 ;  /* 0x00000007ff037819 */ /* 0x000fc60000011603 */
[----:B------:R-:W0:Y:S04]  /*0070*/  SHFL.IDX PT, R2, R0, RZ, 0x1f ;  /* 0x00001fff00027589 */ /* 0x000e2800000e0000 */
[----:B------:R1:W2:Y:S01]  /*0080*/  SHFL.IDX PT, R5, R3, RZ, 0x1f ;  /* 0x00001fff03057589 */ /* 0x0002a200000e0000 */
[----:B0-----:R-:W-:-:S13]  /*0090*/  ISETP.NE.OR P0, PT, R2, RZ, !P0 ;  /* 0x000000ff0200720c */ /* 0x001fda0004705670 */
[----:B-12---:R-:W-:Y:S05]  /*00a0*/  @P0 BRA `(.L_x_1) ;  /* 0x0000000000200947 */ /* 0x006fea0003800000 */
[----:B------:R-:W-:Y:S02]  /*00b0*/  ULDC.64 UR4, c[0x0][0x198] ;  /* 0x0000660000047ab9 */ /* 0x000fe40000000a00 */
[----:B------:R-:W-:Y:S02]  /*00c0*/  UIADD3 UR6, UP0, UR4, 0xf0, URZ ;  /* 0x000000f004067890 */ /* 0x000fe4000ff1e03f */
[----:B------:R-:W-:Y:S02]  /*00d0*/  UIADD3 UR4, UP1, UR4, 0x1f0, URZ ;  /* 0x000001f004047890 */ /* 0x000fe4000ff3e03f */
[----:B------:R-:W-:Y:S02]  /*00e0*/  UIADD3.X UR7, URZ, UR5, URZ, UP0, !UPT ;  /* 0x000000053f077290 */ /* 0x000fe400087fe43f */
[----:B------:R-:W-:-:S07]  /*00f0*/  UIADD3.X UR5, URZ, UR5, URZ, UP1, !UPT ;  /* 0x000000053f057290 */ /* 0x000fce0008ffe43f */
[----:B------:R0:W-:Y:S02]  /*0100*/  UTMACCTL.PF [UR6] ;  /* 0x00000000060079b9 */ /* 0x0001e40008040000 */
[----:B------:R0:W-:Y:S02]  /*0110*/  UTMACCTL.PF [UR4] ;  /* 0x00000000040079b9 */ /* 0x0001e40008040000 */
[----:B0-----:R-:W-:Y:S01]  /*0120*/  NOP ;  /* 0x0000000000007918 */ /* 0x001fe20000000000 */
.L_x_1:
[----:B------:R-:W-:Y:S05]  /*0130*/  BSYNC B0 ;  /* 0x0000000000007941 */ /* 0x000fea0003800000 */
.L_x_0:
[----:B------:R-:W0:Y:S02]  /*0140*/  SHFL.IDX PT, R3, R0, RZ, 0x1f ;  /* 0x00001fff00037589 */ /* 0x000e2400000e0000 */
[----:B0-----:R-:W-:-:S13]  /*0150*/  ISETP.NE.AND P0, PT, R3, RZ, PT ;  /* 0x000000ff0300720c */ /* 0x001fda0003f05270 */
[----:B------:R-:W-:Y:S05]  /*0160*/  @P0 BRA `(.L_x_2) ;  /* 0x0000000000600947 */ /* 0x000fea0003800000 */
[----:B------:R-:W0:Y:S01]  /*0170*/  S2UR UR8, SR_CgaCtaId ;  /* 0x00000000000879c3 */ /* 0x000e220000008800 */
[----:B------:R-:W-:Y:S01]  /*0180*/  UMOV UR4, 0x400 ;  /* 0x0000040000047882 */ /* 0x000fe20000000000 */
[----:B------:R-:W-:Y:S01]  /*0190*/  UMOV UR5, 0x1 ;  /* 0x0000000100057882 */ /* 0x000fe20000000000 */
[----:B------:R-:W-:Y:S01]  /*01a0*/  UMOV UR6, 0x100 ;  /* 0x0000010000067882 */ /* 0x000fe20000000000 */
[----:B------:R-:W-:Y:S01]  /*01b0*/  ELECT P0, URZ, PT ;  /* 0x00000000003f782f */ /* 0x000fe20003800000 */
[----:B------:R-:W-:-:S04]  /*01c0*/  UIADD3 UR6, -UR6, 0x100000, URZ ;  /* 0x0010000006067890 */ /* 0x000fc8000fffe13f */
[----:B------:R-:W-:Y:S02]  /*01d0*/  USHF.L.U32 UR7, UR6, 0xb, URZ ;  /* 0x0000000b06077899 */ /* 0x000fe4000800063f */
[----:B------:R-:W-:Y:S02]  /*01e0*/  USHF.L.U32 UR6, UR6, 0x1, URZ ;  /* 0x0000000106067899 */ /* 0x000fe4000800063f */
[----:B0-----:R-:W-:Y:S02]  /*01f0*/  ULEA UR8, UR8, UR4, 0x18 ;  /* 0x0000000408087291 */ /* 0x001fe4000f8ec03f */
[----:B------:R-:W-:-:S04]  /*0200*/  UIADD3 UR4, -UR5, 0x100000, URZ ;  /* 0x0010000005047890 */ /* 0x000fc8000fffe13f */
[----:B------:R-:W-:Y:S02]  /*0210*/  USHF.L.U32 UR5, UR4, 0xb, URZ ;  /* 0x0000000b04057899 */ /* 0x000fe4000800063f */
[----:B------:R-:W-:Y:S01]  /*0220*/  USHF.L.U32 UR4, UR4, 0x1, URZ ;  /* 0x0000000104047899 */ /* 0x000fe2000800063f */
[----:B------:R-:W0:Y:S11]  /*0230*/  FENCE.VIEW.ASYNC.S ;  /* 0x00000000000073c6 */ /* 0x000e360000000000 */
[----:B0-----:R0:W1:Y:S01]  /*0240*/  SYNCS.EXCH.64 URZ, [UR8], UR4 ;  /* 0x00000004083f75b2 */ /* 0x0010620008000100 */
[----:B------:R0:W2:Y:S01]  /*0250*/  SYNCS.EXCH.64 URZ, [UR8+0x28], UR6 ;  /* 0x00002806083f75b2 */ /* 0x0000a20008000100 */
[----:B------:R0:W3:Y:S01]  /*0260*/  SYNCS.EXCH.64 URZ, [UR8+0x8], UR4 ;  /* 0x00000804083f75b2 */ /* 0x0000e20008000100 */
[----:B------:R0:W4:Y:S01]  /*0270*/  SYNCS.EXCH.64 URZ, [UR8+0x30], UR6 ;  /* 0x00003006083f75b2 */ /* 0x0001220008000100 */
[----:B------:R0:W0:Y:S01]  /*0280*/  SYNCS.EXCH.64 URZ, [UR8+0x10], UR4 ;  /* 0x00001004083f75b2 */ /* 0x0000220008000100 */
[----:B------:R0:W0:Y:S01]  /*0290*/  SYNCS.EXCH.64 URZ, [UR8+0x38], UR6 ;  /* 0x00003806083f75b2 */ /* 0x0000220008000100 */
[----:B------:R0:W0:Y:S01]  /*02a0*/  SYNCS.EXCH.64 URZ, [UR8+0x18], UR4 ;  /* 0x00001804083f75b2 */ /* 0x0000220008000100 */
[----:B------:R0:W0:Y:S01]  /*02b0*/  SYNCS.EXCH.64 URZ, [UR8+0x40], UR6 ;  /* 0x00004006083f75b2 */ /* 0x0000220008000100 */
[----:B------:R0:W0:Y:S01]  /*02c0*/  SYNCS.EXCH.64 URZ, [UR8+0x20], UR4 ;  /* 0x00002004083f75b2 */ /* 0x0000220008000100 */
[----:B------:R0:W0:Y:S01]  /*02d0*/  SYNCS.EXCH.64 URZ, [UR8+0x48], UR6 ;  /* 0x00004806083f75b2 */ /* 0x0000220008000100 */
[----:B------:R-:W-:Y:S01]  /*02e0*/  NOP ;  /* 0x0000000000007918 */ /* 0x000fe20000000000 */
.L_x_2:
[----:B------:R-:W5:Y:S01]  /*02f0*/  SHFL.IDX PT, R0, R0, RZ, 0x1f ;  /* 0x00001fff00007589 */ /* 0x000f6200000e0000 */
[----:B------:R-:W1:Y:S01]  /*0300*/  LDC R3, c[0x0][0x65c] ;  /* 0x00019700ff037b82 */ /* 0x000e620000000800 */
[----:B------:R-:W-:Y:S02]  /*0310*/  ELECT P0, URZ, PT ;  /* 0x00000000003f782f */ /* 0x000fe40003800000 */
[C---:B------:R-:W-:Y:S01]  /*0320*/  ISETP.NE.AND P2, PT, R5.reuse, RZ, PT ;  /* 0x000000ff0500720c */ /* 0x040fe20003f45270 */
[----:B------:R-:W2:Y:S01]  /*0330*/  S2R R6, SR_CTAID.Y ;  /* 0x0000000000067919 */ /* 0x000ea20000002600 */
[----:B0-----:R-:W-:Y:S01]  /*0340*/  UMOV UR4, 0x20 ;  /* 0x0000002000047882 */ /* 0x001fe20000000000 */
[----:B------:R-:W-:Y:S01]  /*0350*/  VIADD R10, R5, 0xffffffff ;  /* 0xffffffff050a7836 */ /* 0x000fe20000000000 */
[----:B------:R-:W-:Y:S01]  /*0360*/  NOP ;  /* 0x0000000000007918 */ /* 0x000fe20000000000 */
[----:B------:R-:W0:Y:S01]  /*0370*/  S2R R4, SR_CTAID.X ;  /* 0x0000000000047919 */ /* 0x000e220000002500 */
[----:B------:R-:W-:Y:S01]  /*0380*/  NOP ;  /* 0x0000000000007918 */ /* 0x000fe20000000000 */
[----:B------:R-:W-:-:S02]  /*0390*/  LOP3.LUT R18, R18, 0xf7ffffff, RZ, 0xc0, !PT ;  /* 0xf7ffffff12127812 */ /* 0x000fc400078ec0ff */
[----:B------:R-:W-:Y:S02]  /*03a0*/  ISETP.GE.U32.AND P1, PT, R10, 0x2, PT ;  /* 0x000000020a00780c */ /* 0x000fe40003f26070 */
[----:B-----5:R-:W-:Y:S02]  /*03b0*/  ISETP.NE.OR P0, PT, R0, RZ, !P0 ;  /* 0x000000ff0000720c */ /* 0x020fe40004705670 */
[----:B-1----:R-:W-:Y:S02]  /*03c0*/  ISETP.NE.AND P3, PT, R3, 0x1, PT ;  /* 0x000000010300780c */ /* 0x002fe40003f65270 */
[----:B------:R-:W-:-:S04]  /*03d0*/  SHF.R.S32.HI R3, RZ, 0x1f, R2 ;  /* 0x0000001fff037819 */ /* 0x000fc80000011402 */
[----:B------:R-:W-:-:S04]  /*03e0*/  LEA.HI R3, R3, R2, RZ, 0x2 ;  /* 0x0000000203037211 */ /* 0x000fc800078f10ff */
[----:B------:R-:W-:Y:S01]  /*03f0*/  LOP3.LUT R3, R3, 0xfffffffc, RZ, 0xc0, !PT ;  /* 0xfffffffc03037812 */ /* 0x000fe200078ec0ff */
[----:B------:R-:W-:Y:S01]  /*0400*/  VOTEU.ALL UP0, P0 ;  /* 0x00000000003f7886 */ /* 0x000fe20000000000 */
[----:B------:R-:W-:Y:S01]  /*0410*/  VOTEU.ALL UP1, P0 ;  /* 0x00000000003f7886 */ /* 0x000fe20000020000 */
[----:B------:R-:W0:Y:S01]  /*0420*/  @P3 LDC R9, c[0x0][0x10] ;  /* 0x00000400ff093b82 */ /* 0x000e220000000800 */
[----:B------:R-:W-:Y:S01]  /*0430*/  @P3 IMAD.MOV.U32 R11, RZ, RZ, RZ ;  /* 0x000000ffff0b3224 */ /* 0x000fe200078e00ff */
[----:B------:R-:W-:Y:S01]  /*0440*/  @P3 LOP3.LUT R18, R18, 0x8000000, RZ, 0xfc, !PT ;  /* 0x0800000012123812 */ /* 0x000fe200078efcff */
[----:B------:R-:W-:Y:S01]  /*0450*/  IMAD.IADD R0, R2, 0x1, -R3 ;  /* 0x0000000102007824 */ /* 0x000fe200078e0a03 */
[----:B------:R-:W-:Y:S01]  /*0460*/  @!UP0 UMOV UR6, 0x400 ;  /* 0x0000040000068882 */ /* 0x000fe20000000000 */
[----:B------:R-:W-:-:S04]  /*0470*/  @!UP0 UIADD3 UR4, -UR4, 0x100000, URZ ;  /* 0x0010000004048890 */ /* 0x000fc8000fffe13f */
[----:B------:R-:W-:Y:S02]  /*0480*/  @!UP0 USHF.L.U32 UR5, UR4, 0xb, URZ ;  /* 0x0000000b04058899 */ /* 0x000fe4000800063f */
[----:B------:R-:W-:Y:S01]  /*0490*/  @!UP0 USHF.L.U32 UR4, UR4, 0x1, URZ ;  /* 0x0000000104048899 */ /* 0x000fe2000800063f */
[----:B--2---:R-:W-:Y:S01]  /*04a0*/  @P3 IMAD.MOV.U32 R2, RZ, RZ, R6 ;  /* 0x000000ffff023224 */ /* 0x004fe200078e0006 */
[----:B------:R-:W1:Y:S01]  /*04b0*/  @!UP0 S2UR UR7, SR_CgaCtaId ;  /* 0x00000000000789c3 */ /* 0x000e620000008800 */
[----:B------:R-:W-:-:S07]  /*04c0*/  @P3 IMAD.MOV.U32 R3, RZ, RZ, RZ ;  /* 0x000000ffff033224 */ /* 0x000fce00078e00ff */
[----:B------:R-:W2:Y:S01]  /*04d0*/  @!P3 LDC R7, c[0x0][0xc] ;  /* 0x00000300ff07bb82 */ /* 0x000ea20000000800 */
[----:B0-----:R-:W-:-:S04]  /*04e0*/  @P3 IMAD.WIDE.U32 R8, R4, R9, R2 ;  /* 0x0000000904083225 */ /* 0x001fc800078e0002 */
[----:B------:R-:W-:Y:S02]  /*04f0*/  @P3 IMAD.MOV.U32 R12, RZ, RZ, R8 ;  /* 0x000000ffff0c3224 */ /* 0x000fe400078e0008 */
[----:B------:R-:W-:Y:S01]  /*0500*/  @P3 IMAD.IADD R20, R9, 0x1, R11 ;  /* 0x0000000109143824 */ /* 0x000fe200078e020b */
[----:B-1----:R-:W-:Y:S01]  /*0510*/  @!UP0 ULEA UR6, UR7, UR6, 0x18 ;  /* 0x0000000607068291 */ /* 0x002fe2000f8ec03f */
[----:B------:R-:W-:Y:S01]  /*0520*/  VOTEU.ALL UP0, P0 ;  /* 0x00000000003f7886 */ /* 0x000fe20000000000 */
[----:B------:R-:W-:-:S04]  /*0530*/  ISETP.NE.AND P0, PT, R0, 0x3, PT ;  /* 0x000000030000780c */ /* 0x000fc80003f05270 */
[----:B------:R-:W-:-:S04]  /*0540*/  ISETP.EQ.OR P0, PT, R0, RZ, !P0 ;  /* 0x000000ff0000720c */ /* 0x000fc80004702670 */
[----:B------:R-:W-:Y:S01]  /*0550*/  ISETP.EQ.AND P0, PT, R5, RZ, P0 ;  /* 0x000000ff0500720c */ /* 0x000fe20000702270 */
[----:B------:R-:W-:Y:S01]  /*0560*/  IMAD.MOV.U32 R5, RZ, RZ, RZ ;  /* 0x000000ffff057224 */ /* 0x000fe200078e00ff */
[----:B------:R-:W0:Y:S02]  /*0570*/  FENCE.VIEW.ASYNC.S ;  /* 0x00000000000073c6 */ /* 0x000e240000000000 */
[----:B0-----:R0:W3:Y:S01]  /*0580*/  @!UP0 SYNCS.EXCH.64 URZ, [UR6+0x60], UR4 ;  /* 0x00006004063f85b2 */ /* 0x0010e20008000100 */
[----:B--2---:R-:W-:Y:S01]  /*0590*/  @!P3 IMAD.WIDE.U32 R2, R7, R6, R4 ;  /* 0x000000060702b225 */ /* 0x004fe200078e0004 */
[----:B------:R-:W-:-:S03]  /*05a0*/  SEL R7, RZ, 0x1, !P0 ;  /* 0x00000001ff077807 */ /* 0x000fc60004000000 */
[----:B------:R-:W-:Y:S01]  /*05b0*/  @!P3 IMAD.MOV.U32 R12, RZ, RZ, R2 ;  /* 0x000000ffff0cb224 */ /* 0x000fe200078e0002 */
[----:B------:R-:W-:Y:S01]  /*05c0*/  SEL R2, R7, 0x2, P1 ;  /* 0x0000000207027807 */ /* 0x000fe20000800000 */
[----:B------:R-:W-:-:S03]  /*05d0*/  @!P3 IMAD.MOV.U32 R20, RZ, RZ, R3 ;  /* 0x000000ffff14b224 */ /* 0x000fc600078e0003 */
[----:B------:R0:W-:Y:S04]  /*05e0*/  STL [R1+0x608], R12 ;  /* 0x0006080c01007387 */ /* 0x0001e80000100800 */
[----:B------:R0:W-:Y:S01]  /*05f0*/  STL [R1+0x604], R20 ;  /* 0x0006041401007387 */ /* 0x0001e20000100800 */
[----:B------:R0:W3:Y:S01]  /*0600*/  @!UP1 SYNCS.EXCH.64 URZ, [UR6+0x68], UR4 ;  /* 0x00006804063f95b2 */ /* 0x0000e20008000100 */
[----:B------:R-:W-:Y:S02]  /*0610*/  NOP ;  /* 0x0000000000007918 */ /* 0x000fe40000000000 */
[----:B------:R0:W-:Y:S01]  /*0620*/  STL [R1+0x600], R2 ;  /* 0x0006000201007387 */ /* 0x0001e20000100800 */
[----:B---34-:R-:W-:Y:S06]  /*0630*/  BAR.SYNC.DEFER_BLOCKING 0x0 ;  /* 0x0000000000007b1d */ /* 0x018fec0000010000 */
[----:B------:R-:W-:Y:S05]  /*0640*/  @!P2 BRA `(.L_x_3) ;  /* 0x0000030c006ca947 */ /* 0x000fea0003800000 */
[----:B------:R-:W-:-:S13]  /*0650*/  ISETP.GT.U32.AND P0, PT, R10, 0x1, PT ;  /* 0x000000010a00780c */ /* 0x000fda0003f04070 */
[----:B0-----:R-:W-:Y:S05]  /*0660*/  @P0 EXIT ;  /* 0x000000000000094d */ /* 0x001fea0003800000 */
[----:B------:R-:W-:Y:S01]  /*0670*/  ULDC.64 UR4, c[0x0][0x650] ;  /* 0x0001940000047ab9 */ /* 0x000fe20000000a00 */
[----:B------:R-:W-:Y:S01]  /*0680*/  PRMT R0, RZ, 0x7610, R0 ;  /* 0x00007610ff007816 */ /* 0x000fe20000000000 */
[----:B------:R-:W-:Y:S01]  /*0690*/  IMAD.MOV.U32 R22, RZ, RZ, -0x1 ;  /* 0xffffffffff167424 */ /* 0x000fe200078e00ff */
[----:B------:R-:W-:Y:S01]  /*06a0*/  ISETP.GE.U32.AND P0, PT, R12, UR4, PT ;  /* 0x000000040c007c0c */ /* 0x000fe2000bf06070 */
[----:B------:R-:W-:Y:S02]  /*06b0*/  IMAD.MOV.U32 R23, RZ, RZ, -0x1 ;  /* 0xffffffffff177424 */ /* 0x000fe400078e00ff */
[----:B------:R-:W-:Y:S01]  /*06c0*/  IMAD.MOV.U32 R19, RZ, RZ, -0x1 ;  /* 0xffffffffff137424 */ /* 0x000fe200078e00ff */
[----:B------:R-:W-:-:S13]  /*06d0*/  ISETP.GE.U32.AND.EX P0, PT, R20, UR5, PT, P0 ;  /* 0x0000000514007c0c */ /* 0x000fda000bf06100 */
[----:B------:R-:W-:Y:S05]  /*06e0*/  @P0 BRA `(.L_x_4) ;  /* 0x0000000400640947 */ /* 0x000fea0003800000 */
[----:B------:R-:W0:Y:S01]  /*06f0*/  LDC.64 R14, c[0x0][0x628] ;  /* 0x00018a00ff0e7b82 */ /* 0x000e220000000a00 */
[----:B------:R-:W-:Y:S02]  /*0700*/  IMAD.MOV.U32 R2, RZ, RZ, R12 ;  /* 0x000000ffff027224 */ /* 0x000fe400078e000c */
[----:B------:R-:W-:-:S05]  /*0710*/  IMAD.MOV.U32 R3, RZ, RZ, R20 ;  /* 0x000000ffff037224 */ /* 0x000fca00078e0014 */
[----:B------:R-:W1:Y:S08]  /*0720*/  LDC R0, c[0x0][0x630] ;  /* 0x00018c00ff007b82 */ /* 0x000e700000000800 */
[----:B------:R-:W2:Y:S01]  /*0730*/  LDC.64 R16, c[0x0][0x620] ;  /* 0x00018800ff107b82 */ /* 0x000ea20000000a00 */
[----:B0-----:R-:W-:-:S04]  /*0740*/  ISETP.NE.U32.AND P0, PT, R14, RZ, PT ;  /* 0x000000ff0e00720c */ /* 0x001fc80003f05070 */
[----:B------:R-:W-:-:S13]  /*0750*/  ISETP.NE.AND.EX P0, PT, R15, RZ, PT, P0 ;  /* 0x000000ff0f00720c */ /* 0x000fda0003f05300 */
[----:B-12---:R-:W-:Y:S05]  /*0760*/  @!P0 BRA `(.L_x_5) ;  /* 0x0000000000288947 */ /* 0x006fea0003800000 */
[----:B------:R-:W0:Y:S02]  /*0770*/  LDC R7, c[0x0][0x634] ;  /* 0x00018d00ff077b82 */ /* 0x000e240000000800 */
[----:B0-----:R-:W-:-:S05]  /*0780*/  IADD3 R7, P0, R12, R7, RZ ;  /* 0x000000070c077210 */ /* 0x001fca0007f1e0ff */
[----:B------:R-:W-:-:S04]  /*0790*/  IMAD.X R13, RZ, RZ, R20, P0 ;  /* 0x000000ffff0d7224 */ /* 0x000fc800000e0614 */
[----:B------:R-:W-:-:S04]  /*07a0*/  IMAD.WIDE.U32 R2, R13, R14, RZ ;  /* 0x0000000e0d027225 */ /* 0x000fc800078e00ff */
[----:B------:R-:W-:-:S04]  /*07b0*/  IMAD.WIDE.U32 R8, P0, R7, R15, R2 ;  /* 0x0000000f07087225 */ /* 0x000fc80007800002 */
[----:B------:R-:W-:-:S04]  /*07c0*/  IMAD.WIDE.U32 R2, R7, R14, RZ ;  /* 0x0000000e07027225 */ /* 0x000fc800078e00ff */
[----:B------:R-:W-:Y:S01]  /*07d0*/  IMAD.X R11, RZ, RZ, RZ, P0 ;  /* 0x000000ffff0b7224 */ /* 0x000fe200000e06ff */
[----:B------:R-:W-:Y:S01]  /*07e0*/  IADD3 RZ, P0, R3, R8, RZ ;  /* 0x0000000803ff7210 */ /* 0x000fe20007f1e0ff */
[----:B------:R-:W-:-:S04]  /*07f0*/  IMAD.MOV.U32 R10, RZ, RZ, R9 ;  /* 0x000000ffff0a7224 */ /* 0x000fc800078e0009 */
[----:B------:R-:W-:-:S08]  /*0800*/  IMAD.WIDE.U32.X R2, R13, R15, R10, P0 ;  /* 0x0000000f0d027225 */ /* 0x000fd000000e040a */
.L_x_5:
[-CC-:B------:R-:W-:Y:S01]  /*0810*/  SHF.R.U64 R24, R2, R0.reuse, R3.reuse ;  /* 0x0000000002187219 */ /* 0x180fe20000001203 */
[----:B------:R-:W0:Y:S01]  /*0820*/  LDC R10, c[0x0][0x618] ;  /* 0x00018600ff0a7b82 */ /* 0x000e220000000800 */
[----:B------:R-:W-:Y:S01]  /*0830*/  SHF.R.U32.HI R2, RZ, R0, R3 ;  /* 0x00000000ff027219 */ /* 0x000fe20000011603 */
[----:B------:R-:W-:Y:S01]  /*0840*/  IMAD.MOV.U32 R3, RZ, RZ, R20 ;  /* 0x000000ffff037224 */ /* 0x000fe200078e0014 */
[----:B------:R-:W-:Y:S01]  /*0850*/  I2FP.F32.U32 R0, R4 ;  /* 0x0000000400007245 */ /* 0x000fe20000201000 */
[----:B------:R-:W-:Y:S01]  /*0860*/  ULDC UR4, c[0x0][0x150] ;  /* 0x0000540000047ab9 */ /* 0x000fe20000000800 */
[----:B------:R-:W-:-:S03]  /*0870*/  IADD3 R7, P0, RZ, -R24, RZ ;  /* 0x80000018ff077210 */ /* 0x000fc60007f1e0ff */
[----:B------:R-:W1:Y:S01]  /*0880*/  LDC.64 R20, c[0x0][0x640] ;  /* 0x00019000ff147b82 */ /* 0x000e620000000a00 */
[----:B------:R-:W-:Y:S01]  /*0890*/  FMUL R0, R0, UR4 ;  /* 0x0000000400007c20 */ /* 0x000fe20008400000 */
[----:B------:R-:W-:Y:S01]  /*08a0*/  IMAD.X R9, RZ, RZ, ~R2, P0 ;  /* 0x000000ffff097224 */ /* 0x000fe200000e0e02 */
[----:B------:R-:W-:Y:S01]  /*08b0*/  ULDC UR4, c[0x0][0x154] ;  /* 0x0000550000047ab9 */ /* 0x000fe20000000800 */
[----:B------:R-:W-:Y:S02]  /*08c0*/  IMAD.MOV.U32 R2, RZ, RZ, R12 ;  /* 0x000000ffff027224 */ /* 0x000fe400078e000c */
[-C--:B------:R-:W-:Y:S01]  /*08d0*/  IMAD R8, R9, R16.reuse, RZ ;  /* 0x0000001009087224 */ /* 0x080fe200078e02ff */
[----:B------:R-:W2:Y:S01]  /*08e0*/  F2I.U32.TRUNC.NTZ R0, R0 ;  /* 0x0000000000007305 */ /* 0x000ea2000020f000 */
[----:B------:R-:W3:Y:S01]  /*08f0*/  LDC R5, c[0x0][0x144] ;  /* 0x00005100ff057b82 */ /* 0x000ee20000000800 */
[----:B------:R-:W-:-:S04]  /*0900*/  IMAD.WIDE.U32 R2, R7, R16, R2 ;  /* 0x0000001007027225 */ /* 0x000fc800078e0002 */
[----:B------:R-:W-:Y:S02]  /*0910*/  IMAD R7, R7, R17, R8 ;  /* 0x0000001107077224 */ /* 0x000fe400078e0208 */
[----:B------:R-:W-:Y:S01]  /*0920*/  IMAD.MOV.U32 R8, RZ, RZ, 0x1 ;  /* 0x00000001ff087424 */ /* 0x000fe200078e00ff */
[----:B------:R-:W4:Y:S01]  /*0930*/  LDC R14, c[0x0][0x608] ;  /* 0x00018200ff0e7b82 */ /* 0x000f220000000800 */
[----:B------:R-:W-:-:S05]  /*0940*/  IMAD.IADD R7, R3, 0x1, R7 ;  /* 0x0000000103077824 */ /* 0x000fca00078e0207 */
[--C-:B0-----:R-:W-:Y:S01]  /*0950*/  SHF.R.U64 R12, R2, R10, R7.reuse ;  /* 0x0000000a020c7219 */ /* 0x101fe20000001207 */
[----:B--2---:R-:W-:Y:S01]  /*0960*/  IMAD.MOV R3, RZ, RZ, -R0 ;  /* 0x000000ffff037224 */ /* 0x004fe200078e0a00 */
[----:B------:R-:W0:Y:S01]  /*0970*/  LDC R9, c[0x0][0x658] ;  /* 0x00019600ff097b82 */ /* 0x000e220000000800 */
[----:B-1----:R-:W-:Y:S02]  /*0980*/  ISETP.NE.U32.AND P0, PT, R20, RZ, PT ;  /* 0x000000ff1400720c */ /* 0x002fe40003f05070 */
[----:B------:R-:W-:Y:S02]  /*0990*/  I2FP.F32.U32 R2, R6 ;  /* 0x0000000600027245 */ /* 0x000fe40000201000 */
[----:B------:R-:W-:Y:S02]  /*09a0*/  ISETP.NE.AND.EX P0, PT, R21, RZ, PT, P0 ;  /* 0x000000ff1500720c */ /* 0x000fe40003f05300 */
[----:B------:R-:W-:Y:S01]  /*09b0*/  SHF.R.U32.HI R7, RZ, R10, R7 ;  /* 0x0000000aff077219 */ /* 0x000fe20000011607 */
[----:B------:R-:W1:Y:S01]  /*09c0*/  LDC R13, c[0x0][0x148] ;  /* 0x00005200ff0d7b82 */ /* 0x000e620000000800 */
[----:B---3--:R-:W-:-:S02]  /*09d0*/  IMAD R0, R5, R3, R4 ;  /* 0x0000000305007224 */ /* 0x008fc400078e0204 */
[----:B------:R-:W-:Y:S01]  /*09e0*/  FMUL R3, R2, UR4 ;  /* 0x0000000402037c20 */ /* 0x000fe20008400000 */
[----:B------:R-:W-:-:S03]  /*09f0*/  IMAD.MOV.U32 R2, RZ, RZ, -0x1 ;  /* 0xffffffffff027424 */ /* 0x000fc600078e00ff */
[----:B------:R2:W3:Y:S01]  /*0a00*/  F2I.U32.TRUNC.NTZ R11, R3 ;  /* 0x00000003000b7305 */ /* 0x0004e2000020f000 */
[----:B------:R-:W1:Y:S01]  /*0a10*/  LDC R17, c[0x0][0x600] ;  /* 0x00018000ff117b82 */ /* 0x000e620000000800 */
[-CC-:B----4-:R-:W-:Y:S02]  /*0a20*/  SHF.R.U64 R23, R12, R14.reuse, R7.reuse ;  /* 0x0000000e0c177219 */ /* 0x190fe40000001207 */
[----:B------:R-:W-:-:S05]  /*0a30*/  SHF.R.U32.HI R4, RZ, R14, R7 ;  /* 0x0000000eff047219 */ /* 0x000fca0000011607 */
[----:B------:R-:W4:Y:S01]  /*0a40*/  LDC R16, c[0x0][0x648] ;  /* 0x00019200ff107b82 */ /* 0x000f220000000800 */
[-CC-:B0-----:R-:W-:Y:S02]  /*0a50*/  SHF.R.U64 R14, R23, R9.reuse, R4.reuse ;  /* 0x00000009170e7219 */ /* 0x181fe40000001204 */
[-C--:B------:R-:W-:Y:S02]  /*0a60*/  SHF.L.U32 R2, R2, R9.reuse, RZ ;  /* 0x0000000902027219 */ /* 0x080fe400000006ff */
[-C--:B------:R-:W-:Y:S02]  /*0a70*/  SHF.R.U32.HI R4, RZ, R9.reuse, R4 ;  /* 0x00000009ff047219 */ /* 0x080fe40000011604 */
[----:B------:R-:W-:Y:S01]  /*0a80*/  LOP3.LUT R10, RZ, R2, RZ, 0x33, !PT ;  /* 0x00000002ff0a7212 */ /* 0x000fe200078e33ff */
[----:B------:R-:W0:Y:S01]  /*0a90*/  LDC R19, c[0x0][0x638] ;  /* 0x00018e00ff137b82 */ /* 0x000e220000000800 */
[----:B------:R-:W-:Y:S01]  /*0aa0*/  SHF.L.U32 R7, R8, R9, RZ ;  /* 0x0000000908077219 */ /* 0x000fe200000006ff */
[----:B------:R-:W-:-:S02]  /*0ab0*/  IMAD.MOV.U32 R2, RZ, RZ, R14 ;  /* 0x000000ffff027224 */ /* 0x000fc400078e000e */
[----:B--2---:R-:W-:-:S04]  /*0ac0*/  IMAD.MOV.U32 R3, RZ, RZ, R4 ;  /* 0x000000ffff037224 */ /* 0x004fc800078e0004 */
[----:B------:R-:W2:Y:S01]  /*0ad0*/  LDC R22, c[0x0][0x610] ;  /* 0x00018400ff167b82 */ /* 0x000ea20000000800 */
[----:B---3--:R-:W-:Y:S05]  /*0ae0*/  @!P0 BRA `(.L_x_6) ;  /* 0x0000000000288947 */ /* 0x008fea0003800000 */
[----:B------:R-:W3:Y:S02]  /*0af0*/  LDC R9, c[0x0][0x64c] ;  /* 0x00019300ff097b82 */ /* 0x000ee40000000800 */
[----:B---3--:R-:W-:-:S05]  /*0b00*/  IADD3 R9, P0, R14, R9, RZ ;  /* 0x000000090e097210 */ /* 0x008fca0007f1e0ff */
        /* <DEDUP_REMOVED lines=8> */
.L_x_6:
[----:B----4-:R-:W-:Y:S01]  /*0b90*/  SHF.R.U64 R2, R2, R16, R3 ;  /* 0x0000001002027219 */ /* 0x010fe20000001203 */
[----:B-1----:R-:W-:Y:S01]  /*0ba0*/  VIADD R3, R17, 0xffffffff ;  /* 0xffffffff11037836 */ /* 0x002fe20000000000 */
[----:B------:R-:W-:Y:S01]  /*0bb0*/  LOP3.LUT R10, R23, R10, RZ, 0xc0, !PT ;  /* 0x0000000a170a7212 */ /* 0x000fe200078ec0ff */
[----:B------:R-:W-:Y:S02]  /*0bc0*/  IMAD.MOV R11, RZ, RZ, -R11 ;  /* 0x000000ffff0b7224 */ /* 0x000fe400078e0a0b */
[----:B------:R-:W-:Y:S01]  /*0bd0*/  IMAD.MOV R4, RZ, RZ, -R2 ;  /* 0x000000ffff047224 */ /* 0x000fe200078e0a02 */
[----:B------:R-:W-:Y:S01]  /*0be0*/  LOP3.LUT R3, R12, R3, RZ, 0xc0, !PT ;  /* 0x000000030c037212 */ /* 0x000fe200078ec0ff */
[----:B------:R-:W-:Y:S02]  /*0bf0*/  IMAD R7, R7, R2, R10 ;  /* 0x0000000207077224 */ /* 0x000fe400078e020a */
[----:B------:R-:W-:Y:S02]  /*0c00*/  @P3 IMAD R0, R13, R11, R6 ;  /* 0x0000000b0d003224 */ /* 0x000fe400078e0206 */
[----:B0-----:R-:W-:-:S02]  /*0c10*/  IMAD R2, R4, R19, R14 ;  /* 0x0000001304027224 */ /* 0x001fc400078e020e */
[----:B--2---:R-:W-:Y:S02]  /*0c20*/  IMAD R22, R7, R22, R0 ;  /* 0x0000001607167224 */ /* 0x004fe400078e0200 */
[----:B------:R-:W-:Y:S02]  /*0c30*/  IMAD R3, R2, R17, R3 ;  /* 0x0000001102037224 */ /* 0x000fe400078e0203 */
[----:B------:R-:W-:Y:S02]  /*0c40*/  IMAD.MOV.U32 R0, RZ, RZ, 0x1 ;  /* 0x00000001ff007424 */ /* 0x000fe400078e00ff */
[----:B------:R-:W-:Y:S01]  /*0c50*/  IMAD.MOV.U32 R19, RZ, RZ, R24 ;  /* 0x000000ffff137224 */ /* 0x000fe200078e0018 */
[----:B------:R-:W-:Y:S02]  /*0c60*/  SEL R23, R3, R22, !P3 ;  /* 0x0000001603177207 */ /* 0x000fe40005800000 */
[----:B------:R-:W-:-:S07]  /*0c70*/  SEL R22, R22, R3, !P3 ;  /* 0x0000000316167207 */ /* 0x000fce0005800000 */
.L_x_4:
[----:B------:R-:W-:-:S08]  /*0c80*/  NOP ;  /* 0x0000000000007918 */ /* 0x000fd00000000000 */
[----:B------:R-:W0:Y:S02]  /*0c90*/  USETMAXREG.TRY_ALLOC.CTAPOOL UP0, 0xf0 ;  /* 0x000000f0000079c8 */ /* 0x000e240008000600 */
[----:B0-----:R-:W-:-:S13]  /*0ca0*/  PLOP3.LUT P0, PT, PT, PT, UP0, 0x80, 0x0 ;  /* 0x000000000000781c */ /* 0x001fda0003f0f008 */
[----:B------:R-:W-:Y:S05]  /*0cb0*/  @!P0 BRA `(.L_x_4) ;  /* 0xfffffffc00f08947 */ /* 0x000fea000383ffff */
[----:B------:R-:W-:Y:S01]  /*0cc0*/  ULDC.64 UR4, c[0x0][0x598] ;  /* 0x0001660000047ab9 */ /* 0x000fe20000000a00 */
[----:B------:R-:W-:Y:S01]  /*0cd0*/  ULDC.64 UR36, c[0x0][0x208] ;  /* 0x0000820000247ab9 */ /* 0x000fe20000000a00 */
[----:B------:R-:W-:-:S04]  /*0ce0*/  ISETP.NE.U32.AND P0, PT, RZ, UR4, PT ;  /* 0x00000004ff007c0c */ /* 0x000fc8000bf05070 */
[----:B------:R-:W-:-:S13]  /*0cf0*/  ISETP.NE.AND.EX P0, PT, RZ, UR5, PT, P0 ;  /* 0x00000005ff007c0c */ /* 0x000fda000bf05300 */
[----:B------:R-:W-:Y:S05]  /*0d00*/  @!P0 BRA `(.L_x_7) ;  /* 0x00000000001c8947 */ /* 0x000fea0003800000 */
[----:B------:R-:W0:Y:S02]  /*0d10*/  LDC.64 R2, c[0x0][0x598] ;  /* 0x00016600ff027b82 */ /* 0x000e240000000a00 */
[----:B0-----:R-:W2:Y:S02]  /*0d20*/  LDG.E.64 R2, desc[UR36][R2.64] ;  /* 0x0000002402027981 */ /* 0x001ea4000c1e1b00 */
[----:B--2---:R-:W-:-:S04]  /*0d30*/  ISETP.NE.U32.AND P0, PT, R2, RZ, PT ;  /* 0x000000ff0200720c */ /* 0x004fc80003f05070 */
[----:B------:R-:W-:-:S13]  /*0d40*/  ISETP.NE.AND.EX P0, PT, R3, RZ, PT, P0 ;  /* 0x000000ff0300720c */ /* 0x000fda0003f05300 */
[----:B------:R-:W-:Y:S05]  /*0d50*/  @!P0 BRA `(.L_x_7) ;  /* 0x0000000000088947 */ /* 0x000fea0003800000 */
[----:B------:R0:W5:Y:S01]  /*0d60*/  LD.E R2, desc[UR36][R2.64] ;  /* 0x0000002402027980 */ /* 0x000162000c101900 */
[----:B------:R-:W-:Y:S05]  /*0d70*/  BRA `(.L_x_8) ;  /* 0x0000000000247947 */ /* 0x000fea0003800000 */
.L_x_7:
[----:B------:R-:W-:Y:S02]  /*0d80*/  ULDC.64 UR4, c[0x0][0x588] ;  /* 0x0001620000047ab9 */ /* 0x000fe40000000a00 */
[----:B------:R-:W-:-:S04]  /*0d90*/  ISETP.NE.U32.AND P0, PT, RZ, UR4, PT ;  /* 0x00000004ff007c0c */ /* 0x000fc8000bf05070 */
[----:B------:R-:W-:-:S13]  /*0da0*/  ISETP.NE.AND.EX P0, PT, RZ, UR5, PT, P0 ;  /* 0x00000005ff007c0c */ /* 0x000fda000bf05300 */
[----:B------:R-:W-:Y:S05]  /*0db0*/  @!P0 BRA `(.L_x_9) ;  /* 0x00000000000c8947 */ /* 0x000fea0003800000 */
[----:B------:R-:W0:Y:S02]  /*0dc0*/  LDC.64 R2, c[0x0][0x588] ;  /* 0x00016200ff027b82 */ /* 0x000e240000000a00 */
[----:B0-----:R1:W5:Y:S01]  /*0dd0*/  LDG.E R2, desc[UR36][R2.64] ;  /* 0x0000002402027981 */ /* 0x001362000c1e1900 */
[----:B------:R-:W-:Y:S05]  /*0de0*/  BRA `(.L_x_8) ;  /* 0x0000000000087947 */ /* 0x000fea0003800000 */
.L_x_9:
[----:B------:R-:W-:Y:S02]  /*0df0*/  ULDC UR4, c[0x0][0x580] ;  /* 0x0001600000047ab9 */ /* 0x000fe40000000800 */
[----:B------:R-:W-:-:S07]  /*0e00*/  IMAD.U32 R2, RZ, RZ, UR4 ;  /* 0x00000004ff027e24 */ /* 0x000fce000f8e00ff */
.L_x_8:
[----:B------:R-:W-:Y:S02]  /*0e10*/  ULDC.64 UR4, c[0x0][0x5a0] ;  /* 0x0001680000047ab9 */ /* 0x000fe40000000a00 */
[----:B------:R-:W-:-:S04]  /*0e20*/  ISETP.NE.U32.AND P0, PT, RZ, UR4, PT ;  /* 0x00000004ff007c0c */ /* 0x000fc8000bf05070 */
[----:B------:R-:W-:-:S13]  /*0e30*/  ISETP.NE.AND.EX P0, PT, RZ, UR5, PT, P0 ;  /* 0x00000005ff007c0c */ /* 0x000fda000bf05300 */
[----:B------:R-:W-:Y:S05]  /*0e40*/  @!P0 BRA `(.L_x_10) ;  /* 0x00000000001c8947 */ /* 0x000fea0003800000 */
[----:B------:R-:W2:Y:S02]  /*0e50*/  LDC.64 R4, c[0x0][0x5a0] ;  /* 0x00016800ff047b82 */ /* 0x000ea40000000a00 */
[----:B--2---:R-:W2:Y:S02]  /*0e60*/  LDG.E.64 R4, desc[UR36][R4.64] ;  /* 0x0000002404047981 */ /* 0x004ea4000c1e1b00 */
[----:B--2---:R-:W-:-:S04]  /*0e70*/  ISETP.NE.U32.AND P0, PT, R4, RZ, PT ;  /* 0x000000ff0400720c */ /* 0x004fc80003f05070 */
[----:B------:R-:W-:-:S13]  /*0e80*/  ISETP.NE.AND.EX P0, PT, R5, RZ, PT, P0 ;  /* 0x000000ff0500720c */ /* 0x000fda0003f05300 */
[----:B------:R-:W-:Y:S05]  /*0e90*/  @!P0 BRA `(.L_x_10) ;  /* 0x0000000000088947 */ /* 0x000fea0003800000 */
[----:B------:R2:W5:Y:S01]  /*0ea0*/  LD.E R16, desc[UR36][R4.64] ;  /* 0x0000002404107980 */ /* 0x000562000c101900 */
[----:B------:R-:W-:Y:S05]  /*0eb0*/  BRA `(.L_x_11) ;  /* 0x0000000000247947 */ /* 0x000fea0003800000 */
.L_x_10:
[----:B------:R-:W-:Y:S02]  /*0ec0*/  ULDC.64 UR4, c[0x0][0x590] ;  /* 0x0001640000047ab9 */ /* 0x000fe40000000a00 */
[----:B------:R-:W-:-:S04]  /*0ed0*/  ISETP.NE.U32.AND P0, PT, RZ, UR4, PT ;  /* 0x00000004ff007c0c */ /* 0x000fc8000bf05070 */
[----:B------:R-:W-:-:S13]  /*0ee0*/  ISETP.NE.AND.EX P0, PT, RZ, UR5, PT, P0 ;  /* 0x00000005ff007c0c */ /* 0x000fda000bf05300 */
[----:B------:R-:W-:Y:S05]  /*0ef0*/  @!P0 BRA `(.L_x_12) ;  /* 0x00000000000c8947 */ /* 0x000fea0003800000 */
[----:B------:R-:W2:Y:S02]  /*0f00*/  LDC.64 R16, c[0x0][0x590] ;  /* 0x00016400ff107b82 */ /* 0x000ea40000000a00 */
[----:B--2---:R3:W5:Y:S01]  /*0f10*/  LDG.E R16, desc[UR36][R16.64] ;  /* 0x0000002410107981 */ /* 0x004762000c1e1900 */
[----:B------:R-:W-:Y:S05]  /*0f20*/  BRA `(.L_x_11) ;  /* 0x0000000000087947 */ /* 0x000fea0003800000 */
.L_x_12:
[----:B------:R-:W-:Y:S02]  /*0f30*/  ULDC UR4, c[0x0][0x584] ;  /* 0x0001610000047ab9 */ /* 0x000fe40000000800 */
[----:B------:R-:W-:-:S07]  /*0f40*/  IMAD.U32 R16, RZ, RZ, UR4 ;  /* 0x00000004ff107e24 */ /* 0x000fce000f8e00ff */
.L_x_11:
[----:B------:R-:W-:-:S13]  /*0f50*/  LOP3.LUT P0, RZ, R0, 0xff, RZ, 0xc0, !PT ;  /* 0x000000ff00ff7812 */ /* 0x000fda000780c0ff */
[----:B------:R-:W-:Y:S05]  /*0f60*/  @!P0 EXIT ;  /* 0x000000000000894d */ /* 0x000fea0003800000 */
[----:B------:R-:W-:Y:S01]  /*0f70*/  ULDC UR4, c[0x0][0x28c] ;  /* 0x0000a30000047ab9 */ /* 0x000fe20000000800 */
[----:B------:R-:W-:Y:S01]  /*0f80*/  UMOV UR38, URZ ;  /* 0x0000003f00267c82 */ /* 0x000fe20008000000 */
[----:B------:R-:W-:Y:S01]  /*0f90*/  UIADD3 UR4, UR4, 0x1f, URZ ;  /* 0x0000001f04047890 */ /* 0x000fe2000fffe03f */
[----:B------:R-:W-:-:S03]  /*0fa0*/  UMOV UR39, URZ ;  /* 0x0000003f00277c82 */ /* 0x000fc60008000000 */
[----:B------:R-:W-:-:S04]  /*0fb0*/  USHF.R.S32.HI UR5, URZ, 0x1f, UR4 ;  /* 0x0000001f3f057899 */ /* 0x000fc80008011404 */
[----:B------:R-:W-:-:S04]  /*0fc0*/  ULEA.HI UR5, UR5, UR4, URZ, 0x5 ;  /* 0x0000000405057291 */ /* 0x000fc8000f8f283f */
[----:B------:R-:W-:-:S12]  /*0fd0*/  USHF.R.S32.HI UR40, URZ, 0x5, UR5 ;  /* 0x000000053f287899 */ /* 0x000fd80008011405 */
.L_x_1052:
[----:B----4-:R-:W4:Y:S01]  /*0fe0*/  S2R R0, SR_TID.X ;  /* 0x0000000000007919 */ /* 0x010f220000002100 */
[----:B------:R-:W0:Y:S01]  /*0ff0*/  S2UR UR6, SR_CgaCtaId ;  /* 0x00000000000679c3 */ /* 0x000e220000008800 */
[----:B------:R-:W-:Y:S02]  /*1000*/  UMOV UR41, 0x400 ;  /* 0x0000040000297882 */ /* 0x000fe40000000000 */
[----:B0-----:R-:W-:Y:S01]  /*1010*/  ULEA UR41, UR6, UR41, 0x18 ;  /* 0x0000002906297291 */ /* 0x001fe2000f8ec03f */
[----:B----4-:R-:W-:-:S04]  /*1020*/  LOP3.LUT R0, R0, 0x80, RZ, 0xc0, !PT ;  /* 0x0000008000007812 */ /* 0x010fc800078ec0ff */
[----:B------:R-:W-:-:S06]  /*1030*/  SHF.R.U32.HI R0, RZ, 0x7, R0 ;  /* 0x00000007ff007819 */ /* 0x000fcc0000011600 */
[----:B------:R-:W0:Y:S02]  /*1040*/  SHFL.IDX PT, R0, R0, RZ, 0x1f ;  /* 0x00001fff00007589 */ /* 0x000e2400000e0000 */
[----:B0-----:R-:W-:-:S13]  /*1050*/  R2UR UR4, R0 ;  /* 0x00000000000472ca */ /* 0x001fda00000e0000 */
[----:B------:R-:W-:-:S04]  /*1060*/  ULEA.HI UR5, UR4, UR4, URZ, 0x1 ;  /* 0x0000000404057291 */ /* 0x000fc8000f8f083f */
[----:B------:R-:W-:-:S04]  /*1070*/  ULOP3.LUT UR5, UR5, 0xffffe, URZ, 0xc0, !UPT ;  /* 0x000ffffe05057892 */ /* 0x000fc8000f8ec03f */
[----:B------:R-:W-:-:S03]  /*1080*/  UIADD3 UR5, UR4, -UR5, URZ ;  /* 0x8000000504057290 */ /* 0x000fc6000fffe03f */
[----:B------:R-:W-:Y:S01]  /*1090*/  ULDC UR4, c[0x0][0x28c] ;  /* 0x0000a30000047ab9 */ /* 0x000fe20000000800 */
[----:B------:R-:W-:Y:S01]  /*10a0*/  ULEA UR5, UR5, UR41, 0xc ;  /* 0x0000002905057291 */ /* 0x000fe2000f8e603f */
[----:B------:R-:W-:-:S03]  /*10b0*/  ISETP.LT.AND P0, PT, RZ, UR4, PT ;  /* 0x00000004ff007c0c */ /* 0x000fc6000bf01270 */
[----:B------:R-:W-:-:S04]  /*10c0*/  UIADD3 UR5, UR5, 0x100, URZ ;  /* 0x0000010005057890 */ /* 0x000fc8000fffe03f */
[----:B------:R-:W-:-:S04]  /*10d0*/  USHF.R.U32.HI UR5, URZ, 0x4, UR5 ;  /* 0x000000043f057899 */ /* 0x000fc80008011605 */
[----:B------:R-:W-:Y:S02]  /*10e0*/  ULOP3.LUT UR42, UR5, 0x3fff, URZ, 0xc0, !UPT ;  /* 0x00003fff052a7892 */ /* 0x000fe4000f8ec03f */
[----:B-1-3--:R-:W-:Y:S10]  /*10f0*/  @P0 BRA `(.L_x_13) ;  /* 0x0000000000400947 */ /* 0x00aff40003800000 */
[----:B------:R-:W-:Y:S01]  /*1100*/  MOV R0, 0x0 ;  /* 0x0000000000007802 */ /* 0x000fe20000000f00 */
[----:B------:R-:W-:Y:S01]  /*1110*/  ULDC.64 UR4, c[0x4][0x68] ;  /* 0x01001a0000047ab9 */ /* 0x000fe20000000a00 */
[----:B------:R-:W-:Y:S01]  /*1120*/  ULDC.64 UR6, c[0x4][0x8] ;  /* 0x0100020000067ab9 */ /* 0x000fe20000000a00 */
[----:B--2---:R-:W-:Y:S01]  /*1130*/  IMAD.U32 R4, RZ, RZ, UR4 ;  /* 0x00000004ff047e24 */ /* 0x004fe2000f8e00ff */
[----:B------:R0:W2:Y:S01]  /*1140*/  LDC.64 R14, c[0x4][R0] ;  /* 0x01000000000e7b82 */ /* 0x0000a20000000a00 */
[----:B------:R-:W-:Y:S01]  /*1150*/  IMAD.U32 R5, RZ, RZ, UR5 ;  /* 0x00000005ff057e24 */ /* 0x000fe2000f8e00ff */
[----:B------:R-:W-:Y:S01]  /*1160*/  ULDC.64 UR4, c[0x4][0x70] ;  /* 0x01001c0000047ab9 */ /* 0x000fe20000000a00 */
[----:B------:R-:W-:Y:S02]  /*1170*/  IMAD.U32 R10, RZ, RZ, UR6 ;  /* 0x00000006ff0a7e24 */ /* 0x000fe4000f8e00ff */
[----:B------:R-:W-:Y:S02]  /*1180*/  IMAD.U32 R6, RZ, RZ, UR4 ;  /* 0x00000004ff067e24 */ /* 0x000fe4000f8e00ff */
[----:B------:R-:W-:-:S02]  /*1190*/  IMAD.U32 R7, RZ, RZ, UR5 ;  /* 0x00000005ff077e24 */ /* 0x000fc4000f8e00ff */
[----:B------:R-:W-:Y:S02]  /*11a0*/  IMAD.U32 R11, RZ, RZ, UR7 ;  /* 0x00000007ff0b7e24 */ /* 0x000fe4000f8e00ff */
[----:B------:R-:W-:Y:S02]  /*11b0*/  IMAD.MOV.U32 R8, RZ, RZ, 0x1e1 ;  /* 0x000001e1ff087424 */ /* 0x000fe400078e00ff */
[----:B------:R-:W-:Y:S02]  /*11c0*/  IMAD.MOV.U32 R12, RZ, RZ, 0x1 ;  /* 0x00000001ff0c7424 */ /* 0x000fe400078e00ff */
[----:B0-----:R-:W-:-:S07]  /*11d0*/  IMAD.MOV.U32 R13, RZ, RZ, RZ ;  /* 0x000000ffff0d7224 */ /* 0x001fce00078e00ff */
[----:B------:R-:W-:-:S07]  /*11e0*/  LEPC R20, `(.L_x_13) ;  /* 0x000000001014794e */ /* 0x000fce0000000000 */
[----:B-123-5:R-:W-:Y:S05]  /*11f0*/  CALL.ABS.NOINC R14 ;  /* 0x000000000e007343 */ /* 0x02efea0003c00000 */
.L_x_13:
[----:B------:R-:W4:Y:S02]  /*1200*/  LDL R20, [R1+0x600] ;  /* 0x0006000001147983 */ /* 0x000f240000100800 */
[----:B----4-:R-:W-:-:S04]  /*1210*/  LOP3.LUT R0, R20, 0x1, RZ, 0xfc, !PT ;  /* 0x0000000114007812 */ /* 0x010fc800078efcff */
[----:B------:R-:W-:-:S13]  /*1220*/  ISETP.NE.AND P0, PT, R0, 0x3, PT ;  /* 0x000000030000780c */ /* 0x000fda0003f05270 */
[----:B------:R-:W-:Y:S05]  /*1230*/  @!P0 BRA `(.L_x_14) ;  /* 0x0000000000048947 */ /* 0x000fea0003800000 */
[----:B------:R-:W-:Y:S01]  /*1240*/  BPT.TRAP 0x1 ;  /* 0x000000040000795c */ /* 0x000fe20000300000 */
.L_x_14:
[----:B-1----:R-:W-:Y:S02]  /*1250*/  IMAD.U32 R3, RZ, RZ, UR39 ;  /* 0x00000027ff037e24 */ /* 0x002fe4000f8e00ff */
[----:B------:R-:W-:-:S03]  /*1260*/  IMAD.U32 R0, RZ, RZ, UR38 ;  /* 0x00000026ff007e24 */ /* 0x000fc6000f8e00ff */
[----:B------:R-:W-:Y:S02]  /*1270*/  LEA R3, R3, UR41, 0x3 ;  /* 0x0000002903037c11 */ /* 0x000fe4000f8e18ff */
[----:B------:R-:W-:-:S04]  /*1280*/  SHF.L.U32 R0, R0, 0x1f, RZ ;  /* 0x0000001f00007819 */ /* 0x000fc800000006ff */
[----:B------:R0:W1:Y:S01]  /*1290*/  SYNCS.PHASECHK.TRANS64.TRYWAIT P1, [R3+URZ], R0 ;  /* 0x00000000030075a7 */ /* 0x000062000802017f */
[----:B------:R-:W-:Y:S05]  /*12a0*/  @!P0 BRA `(.L_x_15) ;  /* 0x0000000000048947 */ /* 0x000fea0003800000 */
[----:B------:R-:W-:Y:S01]  /*12b0*/  BPT.TRAP 0x1 ;  /* 0x000000040000795c */ /* 0x000fe20000300000 */
.L_x_15:
[----:B-1----:R-:W-:Y:S05]  /*12c0*/  @P1 BRA `(.L_x_16) ;  /* 0x0000000000081947 */ /* 0x002fea0003800000 */
[----:B------:R-:W1:Y:S02]  /*12d0*/  SYNCS.PHASECHK.TRANS64.TRYWAIT P1, [R3+URZ], R0 ;  /* 0x00000000030075a7 */ /* 0x000e64000802017f */
[----:B-1----:R-:W-:Y:S05]  /*12e0*/  @!P1 BRA `(.L_x_17) ;  /* 0x0000031800309947 */ /* 0x002fea0003800000 */
.L_x_16:
[----:B------:R-:W-:-:S04]  /*12f0*/  UISETP.LT.AND UP0, UPT, UR40, 0x1, UPT ;  /* 0x000000012800788c */ /* 0x000fc8000bf01270 */
[----:B------:R-:W-:-:S06]  /*1300*/  USEL UR4, UR40, 0x1, UP0 ;  /* 0x0000000128047887 */ /* 0x000fcc0008000000 */
[----:B--2---:R-:W-:Y:S01]  /*1310*/  IMAD.U32 R5, RZ, RZ, UR4 ;  /* 0x00000004ff057e24 */ /* 0x004fe2000f8e00ff */
[----:B------:R-:W-:Y:S05]  /*1320*/  WARPSYNC.ALL ;  /* 0x0000000000007948 */ /* 0x000fea0003800000 */
[----:B------:R-:W-:-:S04]  /*1330*/  IADD3 R5, -R5, UR40, RZ ;  /* 0x0000002805057c10 */ /* 0x000fc8000fffe1ff */
[----:B------:R-:W-:Y:S01]  /*1340*/  ISETP.GE.AND P1, PT, R5, 0x1, PT ;  /* 0x000000010500780c */ /* 0x000fe20003f26270 */
[----:B------:R-:W-:Y:S01]  /*1350*/  UIADD3 UR4, UR41, 0xf100, URZ ;  /* 0x0000f10029047890 */ /* 0x000fe2000fffe03f */
[----:B------:R-:W-:Y:S01]  /*1360*/  WARPGROUP.ARRIVE ;  /* 0x00000000000079c5 */ /* 0x000fe20000000000 */
[----:B------:R-:W-:Y:S01]  /*1370*/  UMOV UR9, 0x80000020 ;  /* 0x8000002000097882 */ /* 0x000fe20000000000 */
[----:B------:R-:W-:Y:S01]  /*1380*/  UMOV UR11, 0x80000020 ;  /* 0x80000020000b7882 */ /* 0x000fe20000000000 */
[----:B------:R-:W-:Y:S01]  /*1390*/  USHF.R.U32.HI UR4, URZ, 0x4, UR4 ;  /* 0x000000043f047899 */ /* 0x000fe20008011604 */
[----:B------:R2:W-:Y:S01]  /*13a0*/  STL [R1+0x6dc], R23 ;  /* 0x0006dc1701007387 */ /* 0x0005e20000100800 */
[----:B------:R-:W-:Y:S01]  /*13b0*/  UMOV UR13, UR9 ;  /* 0x00000009000d7c82 */ /* 0x000fe20008000000 */
[----:B------:R-:W-:Y:S01]  /*13c0*/  UMOV UR15, 0x80000020 ;  /* 0x80000020000f7882 */ /* 0x000fe20000000000 */
[----:B------:R-:W-:Y:S01]  /*13d0*/  ULOP3.LUT UR5, UR4, 0x3fff, URZ, 0xc0, !UPT ;  /* 0x00003fff04057892 */ /* 0x000fe2000f8ec03f */
[----:B------:R4:W-:Y:S01]  /*13e0*/  STL [R1+0x6d8], R22 ;  /* 0x0006d81601007387 */ /* 0x0009e20000100800 */
[----:B------:R-:W-:-:S02]  /*13f0*/  ULOP3.LUT UR4, UR42, 0x10000, URZ, 0xfc, !UPT ;  /* 0x000100002a047892 */ /* 0x000fc4000f8efc3f */
[----:B------:R-:W-:Y:S01]  /*1400*/  ULOP3.LUT UR5, UR5, 0x10000, URZ, 0xfc, !UPT ;  /* 0x0001000005057892 */ /* 0x000fe2000f8efc3f */
[----:B------:R0:W-:Y:S01]  /*1410*/  STL [R1+0x6d4], R19 ;  /* 0x0006d41301007387 */ /* 0x0001e20000100800 */
[----:B------:R-:W-:Y:S02]  /*1420*/  UIMAD UR6, UR39, 0x300, UR4 ;  /* 0x00000300270678a4 */ /* 0x000fe4000f8e0204 */
[----:B------:R-:W-:Y:S01]  /*1430*/  ULEA UR7, UR39, UR5, 0xb ;  /* 0x0000000527077291 */ /* 0x000fe2000f8e583f */
[----:B------:R1:W-:Y:S03]  /*1440*/  STL [R1+0x6d0], R18 ;  /* 0x0006d01201007387 */ /* 0x0003e60000100800 */
[----:B------:R-:W-:Y:S01]  /*1450*/  UIADD3 UR14, UR7, 0x400, URZ ;  /* 0x00000400070e7890 */ /* 0x000fe2000fffe03f */
[----:B------:R3:W-:Y:S01]  /*1460*/  STL [R1+0x6cc], R17 ;  /* 0x0006cc1101007387 */ /* 0x0007e20000100800 */
[----:B------:R-:W-:Y:S01]  /*1470*/  UMOV UR8, UR6 ;  /* 0x0000000600087c82 */ /* 0x000fe20008000000 */
[----:B------:R-:W-:Y:S01]  /*1480*/  UMOV UR10, UR7 ;  /* 0x00000007000a7c82 */ /* 0x000fe20008000000 */
[----:B------:R-:W-:Y:S01]  /*1490*/  UMOV UR12, UR8 ;  /* 0x00000008000c7c82 */ /* 0x000fe20008000000 */
[----:B------:R-:W-:Y:S01]  /*14a0*/  HGMMA.64x256x16.F32.BF16 R24, gdesc[UR8], RZ, !UPT, gsb0 ;  /* 0x03e00000081879f0 */ /* 0x000fe2000c0018ff */
[----:B-----5:R3:W-:Y:S04]  /*14b0*/  STL [R1+0x6c8], R16 ;  /* 0x0006c81001007387 */ /* 0x0207e80000100800 */
[----:B------:R3:W-:Y:S04]  /*14c0*/  STL [R1+0x6c4], R5 ;  /* 0x0006c40501007387 */ /* 0x0007e80000100800 */
[----:B------:R3:W-:Y:S01]  /*14d0*/  STL [R1+0x6c0], R2 ;  /* 0x0006c00201007387 */ /* 0x0007e20000100800 */
[----:B------:R-:W-:-:S03]  /*14e0*/  WARPGROUP.DEPBAR.LE gsb0, 0x0 ;  /* 0x00008000000079c5 */ /* 0x000fc60000010000 */
[----:B------:R-:W-:Y:S01]  /*14f0*/  STL.64 [R1+0x400], R24 ;  /* 0x0004001801007387 */ /* 0x000fe20000100a00 */
[----:B------:R-:W-:Y:S02]  /*1500*/  IMAD.MOV.U32 R235, RZ, RZ, R45 ;  /* 0x000000ffffeb7224 */ /* 0x000fe400078e002d */
[----:B------:R-:W-:Y:S01]  /*1510*/  IMAD.MOV.U32 R234, RZ, RZ, R46 ;  /* 0x000000ffffea7224 */ /* 0x000fe200078e002e */
[----:B------:R-:W-:Y:S01]  /*1520*/  STL.64 [R1+0x408], R26 ;  /* 0x0004081a01007387 */ /* 0x000fe20000100a00 */
[----:B------:R-:W-:Y:S02]  /*1530*/  IMAD.MOV.U32 R233, RZ, RZ, R47 ;  /* 0x000000ffffe97224 */ /* 0x000fe400078e002f */
[----:B------:R-:W-:Y:S01]  /*1540*/  IMAD.MOV.U32 R232, RZ, RZ, R48 ;  /* 0x000000ffffe87224 */ /* 0x000fe200078e0030 */
[----:B------:R-:W-:Y:S01]  /*1550*/  STL.64 [R1+0x410], R28 ;  /* 0x0004101c01007387 */ /* 0x000fe20000100a00 */
[----:B------:R-:W-:Y:S02]  /*1560*/  IMAD.MOV.U32 R231, RZ, RZ, R49 ;  /* 0x000000ffffe77224 */ /* 0x000fe400078e0031 */
[----:B------:R-:W-:Y:S01]  /*1570*/  IMAD.MOV.U32 R230, RZ, RZ, R50 ;  /* 0x000000ffffe67224 */ /* 0x000fe200078e0032 */
[----:B------:R-:W-:Y:S01]  /*1580*/  STL.64 [R1+0x418], R30 ;  /* 0x0004181e01007387 */ /* 0x000fe20000100a00 */
[----:B------:R-:W-:-:S02]  /*1590*/  IMAD.MOV.U32 R229, RZ, RZ, R51 ;  /* 0x000000ffffe57224 */ /* 0x000fc400078e0033 */
        /* <DEDUP_REMOVED lines=19> */
[----:B------:R3:W-:Y:S01]  /*16d0*/  STL [R1+0x450], R44 ;  /* 0x0004502c01007387 */ /* 0x0007e20000100800 */
[----:B------:R-:W-:Y:S02]  /*16e0*/  IMAD.MOV.U32 R215, RZ, RZ, R65 ;  /* 0x000000ffffd77224 */ /* 0x000fe400078e0041 */
[----:B------:R-:W-:Y:S02]  /*16f0*/  IMAD.MOV.U32 R214, RZ, RZ, R66 ;  /* 0x000000ffffd67224 */ /* 0x000fe400078e0042 */
[----:B------:R-:W-:Y:S02]  /*1700*/  IMAD.MOV.U32 R213, RZ, RZ, R67 ;  /* 0x000000ffffd57224 */ /* 0x000fe400078e0043 */
[----:B------:R-:W-:Y:S02]  /*1710*/  IMAD.MOV.U32 R212, RZ, RZ, R68 ;  /* 0x000000ffffd47224 */ /* 0x000fe400078e0044 */
[----:B------:R-:W-:-:S02]  /*1720*/  IMAD.MOV.U32 R211, RZ, RZ, R69 ;  /* 0x000000ffffd37224 */ /* 0x000fc400078e0045 */
[----:B------:R-:W-:Y:S02]  /*1730*/  IMAD.MOV.U32 R210, RZ, RZ, R70 ;  /* 0x000000ffffd27224 */ /* 0x000fe400078e0046 */
        /* <DEDUP_REMOVED lines=58> */
[----:B--2---:R-:W-:-:S02]  /*1ae0*/  IMAD.MOV.U32 R23, RZ, RZ, R129 ;  /* 0x000000ffff177224 */ /* 0x004fc400078e0081 */
[----:B----4-:R-:W-:Y:S02]  /*1af0*/  IMAD.MOV.U32 R22, RZ, RZ, R130 ;  /* 0x000000ffff167224 */ /* 0x010fe400078e0082 */
[----:B------:R-:W-:Y:S02]  /*1b00*/  IMAD.MOV.U32 R21, RZ, RZ, R131 ;  /* 0x000000ffff157224 */ /* 0x000fe400078e0083 */
[----:B------:R-:W-:Y:S02]  /*1b10*/  IMAD.MOV.U32 R20, RZ, RZ, R132 ;  /* 0x000000ffff147224 */ /* 0x000fe400078e0084 */
[----:B0-----:R-:W-:Y:S02]  /*1b20*/  IMAD.MOV.U32 R19, RZ, RZ, R133 ;  /* 0x000000ffff137224 */ /* 0x001fe400078e0085 */
[----:B-1----:R-:W-:Y:S02]  /*1b30*/  IMAD.MOV.U32 R18, RZ, RZ, R134 ;  /* 0x000000ffff127224 */ /* 0x002fe400078e0086 */
[----:B---3--:R-:W-:-:S02]  /*1b40*/  IMAD.MOV.U32 R17, RZ, RZ, R135 ;  /* 0x000000ffff117224 */ /* 0x008fc400078e0087 */
        /* <DEDUP_REMOVED lines=16> */
[----:B------:R-:W-:-:S06]  /*1c50*/  WARPGROUP.ARRIVE ;  /* 0x00000000000079c5 */ /* 0x000fcc0000000000 */
[----:B------:R-:W-:Y:S01]  /*1c60*/  HGMMA.64x256x16.F32.BF16 R24, gdesc[UR12], RZ, !UPT, gsb0 ;  /* 0x03e000000c1879f0 */ /* 0x000fe2000c0018ff */
[----:B------:R-:W-:Y:S01]  /*1c70*/  UIADD3 UR12, UR6, 0x200, URZ ;  /* 0x00000200060c7890 */ /* 0x000fe2000fffe03f */
[----:B------:R-:W-:Y:S01]  /*1c80*/  UMOV UR13, 0x80000020 ;  /* 0x80000020000d7882 */ /* 0x000fe20000000000 */
[----:B------:R-:W-:Y:S02]  /*1c90*/  WARPGROUP.DEPBAR.LE gsb0, 0x0 ;  /* 0x00008000000079c5 */ /* 0x000fe40000010000 */
[----:B------:R-:W-:Y:S04]  /*1ca0*/  STL.64 [R1], R24 ;  /* 0x0000001801007387 */ /* 0x000fe80000100a00 */
[----:B------:R-:W-:Y:S04]  /*1cb0*/  STL.64 [R1+0x8], R26 ;  /* 0x0000081a01007387 */ /* 0x000fe80000100a00 */
        /* <DEDUP_REMOVED lines=61> */
[----:B------:R0:W-:Y:S02]  /*2090*/  STL.64 [R1+0x1f8], R150 ;  /* 0x0001f89601007387 */ /* 0x0001e40000100a00 */
[----:B0-----:R-:W-:-:S06]  /*20a0*/  WARPGROUP.ARRIVE ;  /* 0x00000000000079c5 */ /* 0x001fcc0000000000 */
[----:B------:R-:W-:Y:S03]  /*20b0*/  HGMMA.64x256x16.F32.BF16 R24, gdesc[UR12], RZ, !UPT, gsb0 ;  /* 0x03e000000c1879f0 */ /* 0x000fe6000c0018ff */
[----:B------:R-:W-:Y:S02]  /*20c0*/  WARPGROUP.DEPBAR.LE gsb0, 0x0 ;  /* 0x00008000000079c5 */ /* 0x000fe40000010000 */
        /* <DEDUP_REMOVED lines=63> */
[----:B------:R0:W-:Y:S04]  /*24c0*/  STL.64 [R1+0x6e0], R24 ;  /* 0x0006e01801007387 */ /* 0x0001e80000100a00 */
[----:B0-----:R-:W2:Y:S04]  /*24d0*/  LDL.LU R24, [R1] ;  /* 0x0000000001187983 */ /* 0x001ea80000300800 */
[----:B------:R-:W2:Y:S04]  /*24e0*/  LDL.LU R25, [R1+0x4] ;  /* 0x0000040001197983 */ /* 0x000ea80000300800 */
[----:B------:R-:W3:Y:S04]  /*24f0*/  LDL.LU R26, [R1+0x8] ;  /* 0x00000800011a7983 */ /* 0x000ee80000300800 */
[----:B------:R-:W3:Y:S04]  /*2500*/  LDL.LU R27, [R1+0xc] ;  /* 0x00000c00011b7983 */ /* 0x000ee80000300800 */
[----:B------:R-:W4:Y:S04]  /*2510*/  LDL.LU R28, [R1+0x10] ;  /* 0x00001000011c7983 */ /* 0x000f280000300800 */
[----:B------:R-:W4:Y:S04]  /*2520*/  LDL.LU R29, [R1+0x14] ;  /* 0x00001400011d7983 */ /* 0x000f280000300800 */
[----:B------:R-:W2:Y:S04]  /*2530*/  LDL.LU R30, [R1+0x18] ;  /* 0x00001800011e7983 */ /* 0x000ea80000300800 */
        /* <DEDUP_REMOVED lines=121> */
[----:B--2---:R-:W-:Y:S04]  /*2cd0*/  STL.64 [R1+0xad8], R150 ;  /* 0x000ad89601007387 */ /* 0x004fe80000100a00 */
[----:B----4-:R-:W-:Y:S04]  /*2ce0*/  STL.64 [R1+0xad0], R148 ;  /* 0x000ad09401007387 */ /* 0x010fe80000100a00 */
[----:B---3--:R-:W-:Y:S04]  /*2cf0*/  STL.64 [R1+0xac8], R146 ;  /* 0x000ac89201007387 */ /* 0x008fe80000100a00 */
        /* <DEDUP_REMOVED lines=61> */
[----:B0-----:R-:W2:Y:S04]  /*30d0*/  LDL.LU R24, [R1+0x400] ;  /* 0x0004000001187983 */ /* 0x001ea80000300800 */
        /* <DEDUP_REMOVED lines=19> */
[----:B------:R-:W3:Y:S01]  /*3210*/  LDL.LU R44, [R1+0x450] ;  /* 0x00045000012c7983 */ /* 0x000ee20000300800 */
[----:B------:R-:W-:Y:S01]  /*3220*/  IMAD.MOV.U32 R150, RZ, RZ, R2 ;  /* 0x000000ffff967224 */ /* 0x000fe200078e0002 */
[----:B------:R-:W-:Y:S01]  /*3230*/  UMOV UR14, UR10 ;  /* 0x0000000a000e7c82 */ /* 0x000fe20008000000 */
[----:B------:R-:W-:Y:S01]  /*3240*/  IMAD.MOV.U32 R151, RZ, RZ, R0 ;  /* 0x000000ffff977224 */ /* 0x000fe200078e0000 */
[----:B------:R-:W-:Y:S01]  /*3250*/  UMOV UR15, UR11 ;  /* 0x0000000b000f7c82 */ /* 0x000fe20008000000 */
        /* <DEDUP_REMOVED lines=156> */
[----:B------:R-:W-:-:S03]  /*3c20*/  IMAD.MOV.U32 R45, RZ, RZ, R235 ;  /* 0x000000ffff2d7224 */ /* 0x000fc600078e00eb */
[----:B------:R-:W-:Y:S04]  /*3c30*/  STL.64 [R1+0xb38], R46 ;  /* 0x000b382e01007387 */ /* 0x000fe80000100a00 */
[----:B---3--:R-:W-:Y:S04]  /*3c40*/  STL.64 [R1+0xb30], R44 ;  /* 0x000b302c01007387 */ /* 0x008fe80000100a00 */
[----:B--2---:R-:W-:Y:S04]  /*3c50*/  STL.64 [R1+0xb28], R42 ;  /* 0x000b282a01007387 */ /* 0x004fe80000100a00 */
[----:B----4-:R-:W-:Y:S04]  /*3c60*/  STL.64 [R1+0xb20], R40 ;  /* 0x000b202801007387 */ /* 0x010fe80000100a00 */
        /* <DEDUP_REMOVED lines=41> */
[----:B------:R0:W-:Y:S01]  /*3f00*/  STL [R1+0x250], R44 ;  /* 0x0002502c01007387 */ /* 0x0001e20000100800 */
[----:B------:R-:W-:-:S02]  /*3f10*/  IMAD.MOV.U32 R214, RZ, RZ, R130 ;  /* 0x000000ffffd67224 */ /* 0x000fc400078e0082 */
[----:B------:R-:W-:Y:S01]  /*3f20*/  IMAD.MOV.U32 R215, RZ, RZ, R131 ;  /* 0x000000ffffd77224 */ /* 0x000fe200078e0083 */
[----:B------:R-:W2:Y:S01]  /*3f30*/  LDL.LU.64 R150, [R1+0xcd8] ;  /* 0x000cd80001967983 */ /* 0x000ea20000300a00 */
[----:B------:R-:W-:Y:S02]  /*3f40*/  IMAD.MOV.U32 R212, RZ, RZ, R128 ;  /* 0x000000ffffd47224 */ /* 0x000fe400078e0080 */
[----:B------:R-:W-:Y:S01]  /*3f50*/  IMAD.MOV.U32 R213, RZ, RZ, R129 ;  /* 0x000000ffffd57224 */ /* 0x000fe200078e0081 */
[----:B------:R-:W2:Y:S01]  /*3f60*/  LDL.LU.64 R148, [R1+0xcd0] ;  /* 0x000cd00001947983 */ /* 0x000ea20000300a00 */
[----:B------:R-:W-:Y:S02]  /*3f70*/  IMAD.MOV.U32 R210, RZ, RZ, R126 ;  /* 0x000000ffffd27224 */ /* 0x000fe400078e007e */
[----:B------:R-:W-:Y:S01]  /*3f80*/  IMAD.MOV.U32 R211, RZ, RZ, R127 ;  /* 0x000000ffffd37224 */ /* 0x000fe200078e007f */
[----:B------:R-:W2:Y:S01]  /*3f90*/  LDL.LU.64 R146, [R1+0xcc8] ;  /* 0x000cc80001927983 */ /* 0x000ea20000300a00 */
        /* <DEDUP_REMOVED lines=120> */
[----:B------:R-:W-:-:S03]  /*4720*/  IMAD.MOV.U32 R23, RZ, RZ, R45 ;  /* 0x000000ffff177224 */ /* 0x000fc600078e002d */
[----:B------:R-:W2:Y:S04]  /*4730*/  LDL.LU.64 R64, [R1+0xb80] ;  /* 0x000b800001407983 */ /* 0x000ea80000300a00 */
        /* <DEDUP_REMOVED lines=9> */
[----:B0-----:R-:W2:Y:S04]  /*47d0*/  LDL.LU.64 R44, [R1+0xb30] ;  /* 0x000b3000012c7983 */ /* 0x001ea80000300a00 */
        /* <DEDUP_REMOVED lines=9> */
[----:B------:R-:W2:Y:S01]  /*4870*/  LDL.LU.64 R24, [R1+0xae0] ;  /* 0x000ae00001187983 */ /* 0x000ea20000300a00 */
[----:B------:R-:W-:-:S02]  /*4880*/  UIADD3 UR8, UR6, 0x2, URZ ;  /* 0x0000000206087890 */ /* 0x000fc4000fffe03f */
[----:B------:R-:W-:Y:S01]  /*4890*/  UIADD3 UR10, UR7, 0x2, URZ ;  /* 0x00000002070a7890 */ /* 0x000fe2000fffe03f */
[----:B------:R-:W-:Y:S01]  /*48a0*/  UMOV UR9, 0x80000020 ;  /* 0x8000002000097882 */ /* 0x000fe20000000000 */
[----:B------:R-:W-:Y:S01]  /*48b0*/  UMOV UR11, 0x80000020 ;  /* 0x80000020000b7882 */ /* 0x000fe20000000000 */
[----:B--2---:R-:W-:-:S06]  /*48c0*/  WARPGROUP.ARRIVE ;  /* 0x00000000000079c5 */ /* 0x004fcc0000000000 */
[----:B------:R-:W-:Y:S03]  /*48d0*/  HGMMA.64x256x16.F32.BF16 R24, gdesc[UR8], R24, gsb0 ;  /* 0x03e00000081879f0 */ /* 0x000fe60008001818 */
        /* <DEDUP_REMOVED lines=129> */
[----:B------:R-:W-:Y:S01]  /*50f0*/  UIADD3 UR14, UR7, 0x402, URZ ;  /* 0x00000402070e7890 */ /* 0x000fe2000fffe03f */
[----:B------:R-:W-:Y:S01]  /*5100*/  UMOV UR12, UR8 ;  /* 0x00000008000c7c82 */ /* 0x000fe20008000000 */
[----:B------:R-:W-:Y:S01]  /*5110*/  UMOV UR13, UR9 ;  /* 0x00000009000d7c82 */ /* 0x000fe20008000000 */
[----:B------:R-:W-:Y:S01]  /*5120*/  UMOV UR15, 0x80000020 ;  /* 0x80000020000f7882 */ /* 0x000fe20000000000 */
[----:B--2---:R-:W-:-:S06]  /*5130*/  WARPGROUP.ARRIVE ;  /* 0x00000000000079c5 */ /* 0x004fcc0000000000 */
[----:B------:R-:W-:Y:S03]  /*5140*/  HGMMA.64x256x16.F32.BF16 R24, gdesc[UR12], R24, gsb0 ;  /* 0x03e000000c1879f0 */ /* 0x000fe60008001818 */
        /* <DEDUP_REMOVED lines=130> */
[----:B------:R-:W-:Y:S01]  /*5970*/  UMOV UR13, 0x80000020 ;  /* 0x80000020000d7882 */ /* 0x000fe20000000000 */
[----:B--2---:R-:W-:-:S07]  /*5980*/  WARPGROUP.ARRIVE ;  /* 0x00000000000079c5 */ /* 0x004fce0000000000 */
        /* <DEDUP_REMOVED lines=44> */
[----:B------:R-:W2:Y:S01]  /*5c50*/  LDL.LU R128, [R1+0x250] ;  /* 0x0002500001807983 */ /* 0x000ea20000300800 */
        /* <DEDUP_REMOVED lines=16> */
[----:B------:R-:W-:Y:S01]  /*5d60*/  IMAD.MOV.U32 R130, RZ, RZ, R22 ;  /* 0x000000ffff827224 */ /* 0x000fe200078e0016 */
[----:B------:R-:W-:Y:S01]  /*5d70*/  UMOV UR8, UR12 ;  /* 0x0000000c00087c82 */ /* 0x000fe20008000000 */
[----:B------:R-:W-:Y:S01]  /*5d80*/  IMAD.MOV.U32 R131, RZ, RZ, R19 ;  /* 0x000000ffff837224 */ /* 0x000fe200078e0013 */
[----:B------:R-:W-:Y:S01]  /*5d90*/  UMOV UR9, UR13 ;  /* 0x0000000d00097c82 */ /* 0x000fe20008000000 */
[----:B------:R-:W-:Y:S01]  /*5da0*/  IMAD.MOV.U32 R132, RZ, RZ, R18 ;  /* 0x000000ffff847224 */ /* 0x000fe200078e0012 */
[----:B------:R0:W5:Y:S01]  /*5db0*/  LDL.LU R23, [R1+0x6dc] ;  /* 0x0006dc0001177983 */ /* 0x0001620000300800 */
[----:B------:R-:W-:-:S02]  /*5dc0*/  IMAD.MOV.U32 R133, RZ, RZ, R17 ;  /* 0x000000ffff857224 */ /* 0x000fc400078e0011 */
[----:B------:R-:W-:Y:S01]  /*5dd0*/  IMAD.MOV.U32 R134, RZ, RZ, R16 ;  /* 0x000000ffff867224 */ /* 0x000fe200078e0010 */
[----:B------:R0:W5:Y:S01]  /*5de0*/  LDL.LU R22, [R1+0x6d8] ;  /* 0x0006d80001167983 */ /* 0x0001620000300800 */
[----:B------:R-:W-:Y:S02]  /*5df0*/  IMAD.MOV.U32 R135, RZ, RZ, R5 ;  /* 0x000000ffff877224 */ /* 0x000fe400078e0005 */
[----:B------:R-:W-:Y:S01]  /*5e00*/  IMAD.MOV.U32 R136, RZ, RZ, R2 ;  /* 0x000000ffff887224 */ /* 0x000fe200078e0002 */
[----:B------:R0:W5:Y:S01]  /*5e10*/  LDL.LU R19, [R1+0x6d4] ;  /* 0x0006d40001137983 */ /* 0x0001620000300800 */
[----:B------:R-:W-:Y:S02]  /*5e20*/  IMAD.MOV.U32 R221, RZ, RZ, R21 ;  /* 0x000000ffffdd7224 */ /* 0x000fe400078e0015 */
        /* <DEDUP_REMOVED lines=15> */
[----:B------:R-:W-:Y:S02]  /*5f20*/  IMAD.MOV.U32 R232, RZ, RZ, R6 ;  /* 0x000000ffffe87224 */ /* 0x000fe400078e0006 */
[----:B------:R-:W-:Y:S02]  /*5f30*/  IMAD.MOV.U32 R233, RZ, RZ, R4 ;  /* 0x000000ffffe97224 */ /* 0x000fe400078e0004 */
[----:B------:R-:W-:Y:S02]  /*5f40*/  IMAD.MOV.U32 R234, RZ, RZ, R3 ;  /* 0x000000ffffea7224 */ /* 0x000fe400078e0003 */
[----:B------:R-:W-:-:S06]  /*5f50*/  IMAD.MOV.U32 R235, RZ, RZ, R0 ;  /* 0x000000ffffeb7224 */ /* 0x000fcc00078e0000 */
        /* <DEDUP_REMOVED lines=67> */
[----:B-1----:R0:W5:Y:S04]  /*6390*/  LDL.LU.64 R150, [R1+0x6b8] ;  /* 0x0006b80001967983 */ /* 0x0021680000300a00 */
[----:B------:R0:W5:Y:S04]  /*63a0*/  LDL.LU.64 R148, [R1+0x6b0] ;  /* 0x0006b00001947983 */ /* 0x0001680000300a00 */
        /* <DEDUP_REMOVED lines=19> */
[----:B------:R0:W5:Y:S01]  /*64e0*/  LDL.LU.64 R108, [R1+0x610] ;  /* 0x00061000016c7983 */ /* 0x0001620000300a00 */
[----:B------:R-:W-:Y:S05]  /*64f0*/  @!P1 BRA `(.L_x_18) ;  /* 0x0000006c00f89947 */ /* 0x000fea0003800000 */
[----:B------:R-:W-:Y:S01]  /*6500*/  UIADD3 UR6, UR39, 0x1, URZ ;  /* 0x0000000127067890 */ /* 0x000fe2000fffe03f */
[----:B-----5:R-:W-:-:S03]  /*6510*/  IMAD.MOV.U32 R0, RZ, RZ, R5 ;  /* 0x000000ffff007224 */ /* 0x020fc600078e0005 */
[----:B------:R-:W-:-:S04]  /*6520*/  UISETP.NE.AND UP0, UPT, UR6, 0x5, UPT ;  /* 0x000000050600788c */ /* 0x000fc8000bf05270 */
[----:B------:R-:W-:Y:S02]  /*6530*/  USEL UR7, URZ, 0x1, UP0 ;  /* 0x000000013f077887 */ /* 0x000fe40008000000 */
[----:B------:R-:W-:Y:S02]  /*6540*/  USEL UR6, UR6, URZ, UP0 ;  /* 0x0000003f06067287 */ /* 0x000fe40008000000 */
[----:B------:R-:W-:-:S06]  /*6550*/  ULOP3.LUT UR7, UR38, UR7, URZ, 0x3c, !UPT ;  /* 0x0000000726077292 */ /* 0x000fcc000f8e3c3f */
[----:B------:R-:W-:Y:S01]  /*6560*/  IMAD.U32 R3, RZ, RZ, UR7 ;  /* 0x00000007ff037e24 */ /* 0x000fe2000f8e00ff */
[----:B------:R-:W-:-:S06]  /*6570*/  UMOV UR7, UR39 ;  /* 0x0000002700077c82 */ /* 0x000fcc0008000000 */
.L_x_25:
[----:B------:R-:W-:Y:S05]  /*6580*/  @!P0 BRA `(.L_x_19) ;  /* 0x0000000000048947 */ /* 0x000fea0003800000 */
[----:B------:R-:W-:Y:S01]  /*6590*/  BPT.TRAP 0x1 ;  /* 0x000000040000795c */ /* 0x000fe20000300000 */
.L_x_19:
[----:B------:R-:W-:Y:S01]  /*65a0*/  ULEA UR8, UR6, UR41, 0x3 ;  /* 0x0000002906087291 */ /* 0x000fe2000f8e183f */
[----:B------:R-:W-:-:S08]  /*65b0*/  SHF.L.U32 R4, R3, 0x1f, RZ ;  /* 0x0000001f03047819 */ /* 0x000fd000000006ff */
[----:B------:R1:W2:Y:S01]  /*65c0*/  SYNCS.PHASECHK.TRANS64.TRYWAIT P1, [UR8], R4 ;  /* 0x00000004ff0075a7 */ /* 0x0002a20008020148 */
[----:B------:R-:W-:Y:S05]  /*65d0*/  @!P0 BRA `(.L_x_20) ;  /* 0x0000000000048947 */ /* 0x000fea0003800000 */
[----:B------:R-:W-:Y:S01]  /*65e0*/  BPT.TRAP 0x1 ;  /* 0x000000040000795c */ /* 0x000fe20000300000 */
.L_x_20:
[----:B--2---:R-:W-:Y:S05]  /*65f0*/  @P1 BRA `(.L_x_21) ;  /* 0x0000000000081947 */ /* 0x004fea0003800000 */
[----:B------:R-:W2:Y:S02]  /*6600*/  SYNCS.PHASECHK.TRANS64.TRYWAIT P1, [UR8], R4 ;  /* 0x00000004ff0075a7 */ /* 0x000ea40008020148 */
[----:B--2---:R-:W-:Y:S05]  /*6610*/  @!P1 BRA `(.L_x_22) ;  /* 0x000002c400789947 */ /* 0x004fea0003800000 */
.L_x_21:
        /* <DEDUP_REMOVED lines=64> */
[----:B---3--:R-:W3:Y:S04]  /*6a20*/  LDL.LU.64 R24, [R1] ;  /* 0x0000000001187983 */ /* 0x008ee80000300a00 */
[----:B------:R-:W4:Y:S04]  /*6a30*/  LDL.LU.64 R26, [R1+0x8] ;  /* 0x00000800011a7983 */ /* 0x000f280000300a00 */
[----:B------:R-:W2:Y:S04]  /*6a40*/  LDL.LU.64 R28, [R1+0x10] ;  /* 0x00001000011c7983 */ /* 0x000ea80000300a00 */
[----:B------:R-:W3:Y:S04]  /*6a50*/  LDL.LU.64 R30, [R1+0x18] ;  /* 0x00001800011e7983 */ /* 0x000ee80000300a00 */
        /* <DEDUP_REMOVED lines=124> */
[----:B--2---:R-:W2:Y:S04]  /*7220*/  LDL.LU.64 R24, [R1+0x400] ;  /* 0x0004000001187983 */ /* 0x004ea80000300a00 */
        /* <DEDUP_REMOVED lines=63> */
[----:B------:R-:W-:-:S02]  /*7620*/  UIMAD UR16, UR6, 0x300, UR4 ;  /* 0x00000300061078a4 */ /* 0x000fc4000f8e0204 */
[----:B------:R-:W-:Y:S01]  /*7630*/  ULEA UR17, UR6, UR5, 0xb ;  /* 0x0000000506117291 */ /* 0x000fe2000f8e583f */
[----:B------:R-:W-:Y:S01]  /*7640*/  STL [R1+0x6e4], R23 ;  /* 0x0006e41701007387 */ /* 0x000fe20000100800 */
[----:B------:R-:W-:Y:S01]  /*7650*/  UMOV UR9, 0x80000020 ;  /* 0x8000002000097882 */ /* 0x000fe20000000000 */
[----:B------:R-:W-:Y:S02]  /*7660*/  UMOV UR11, 0x80000020 ;  /* 0x80000020000b7882 */ /* 0x000fe40000000000 */
[----:B------:R-:W-:Y:S01]  /*7670*/  UMOV UR8, UR16 ;  /* 0x0000001000087c82 */ /* 0x000fe20008000000 */
[----:B------:R-:W-:Y:S01]  /*7680*/  STL [R1+0x6e0], R22 ;  /* 0x0006e01601007387 */ /* 0x000fe20000100800 */
[----:B------:R-:W-:-:S03]  /*7690*/  UMOV UR10, UR17 ;  /* 0x00000011000a7c82 */ /* 0x000fc60008000000 */
[----:B------:R-:W-:Y:S04]  /*76a0*/  STL [R1+0x6dc], R19 ;  /* 0x0006dc1301007387 */ /* 0x000fe80000100800 */
[----:B------:R-:W-:Y:S04]  /*76b0*/  STL [R1+0x6d8], R18 ;  /* 0x0006d81201007387 */ /* 0x000fe80000100800 */
[----:B------:R-:W-:Y:S04]  /*76c0*/  STL [R1+0x6d4], R17 ;  /* 0x0006d41101007387 */ /* 0x000fe80000100800 */
[----:B------:R-:W-:Y:S04]  /*76d0*/  STL [R1+0x6d0], R16 ;  /* 0x0006d01001007387 */ /* 0x000fe80000100800 */
[----:B------:R-:W-:Y:S04]  /*76e0*/  STL [R1+0x6cc], R5 ;  /* 0x0006cc0501007387 */ /* 0x000fe80000100800 */
[----:B------:R-:W-:Y:S04]  /*76f0*/  STL [R1+0x6c8], R3 ;  /* 0x0006c80301007387 */ /* 0x000fe80000100800 */
[----:B------:R3:W-:Y:S04]  /*7700*/  STL [R1+0x6c4], R2 ;  /* 0x0006c40201007387 */ /* 0x0007e80000100800 */
[----:B------:R4:W-:Y:S01]  /*7710*/  STL [R1+0x6c0], R0 ;  /* 0x0006c00001007387 */ /* 0x0009e20000100800 */
[----:B--2---:R-:W-:-:S06]  /*7720*/  WARPGROUP.ARRIVE ;  /* 0x00000000000079c5 */ /* 0x004fcc0000000000 */
[----:B------:R-:W-:Y:S03]  /*7730*/  HGMMA.64x256x16.F32.BF16 R24, gdesc[UR8], R24, gsb0 ;  /* 0x03e00000081879f0 */ /* 0x000fe60008001818 */
[----:B------:R-:W-:Y:S02]  /*7740*/  WARPGROUP.DEPBAR.LE gsb0, 0x0 ;  /* 0x00008000000079c5 */ /* 0x000fe40000010000 */
[----:B------:R-:W-:Y:S01]  /*7750*/  STL.64 [R1+0x400], R24 ;  /* 0x0004001801007387 */ /* 0x000fe20000100a00 */
[----:B---3--:R-:W-:Y:S02]  /*7760*/  IMAD.MOV.U32 R2, RZ, RZ, R150 ;  /* 0x000000ffff027224 */ /* 0x008fe400078e0096 */
[----:B----4-:R-:W-:Y:S01]  /*7770*/  IMAD.MOV.U32 R0, RZ, RZ, R151 ;  /* 0x000000ffff007224 */ /* 0x010fe200078e0097 */
[----:B------:R-:W-:Y:S01]  /*7780*/  STL.64 [R1+0x408], R26 ;  /* 0x0004081a01007387 */ /* 0x000fe20000100a00 */
[----:B-1----:R-:W-:-:S02]  /*7790*/  IMAD.MOV.U32 R4, RZ, RZ, R148 ;  /* 0x000000ffff047224 */ /* 0x002fc400078e0094 */
        /* <DEDUP_REMOVED lines=29> */
[----:B0-----:R-:W-:Y:S02]  /*7970*/  IMAD.MOV.U32 R152, RZ, RZ, R128 ;  /* 0x000000ffff987224 */ /* 0x001fe400078e0080 */
        /* <DEDUP_REMOVED lines=136> */
[----:B-1----:R-:W2:Y:S04]  /*8200*/  LDL.LU.64 R44, [R1+0xf38] ;  /* 0x000f3800012c7983 */ /* 0x002ea80000300a00 */
        /* <DEDUP_REMOVED lines=427> */
[----:B------:R-:W-:-:S02]  /*9cc0*/  IMAD.MOV.U32 R150, RZ, RZ, R2 ;  /* 0x000000ffff967224 */ /* 0x000fc400078e0002 */
[----:B------:R-:W-:Y:S02]  /*9cd0*/  IMAD.MOV.U32 R151, RZ, RZ, R0 ;  /* 0x000000ffff977224 */ /* 0x000fe400078e0000 */
[----:B------:R-:W-:Y:S02]  /*9ce0*/  IMAD.MOV.U32 R148, RZ, RZ, R4 ;  /* 0x000000ffff947224 */ /* 0x000fe400078e0004 */
[----:B------:R-:W-:Y:S02]  /*9cf0*/  IMAD.MOV.U32 R149, RZ, RZ, R3 ;  /* 0x000000ffff957224 */ /* 0x000fe400078e0003 */
[----:B------:R-:W-:Y:S02]  /*9d00*/  IMAD.MOV.U32 R146, RZ, RZ, R6 ;  /* 0x000000ffff927224 */ /* 0x000fe400078e0006 */
[----:B------:R-:W-:Y:S02]  /*9d10*/  IMAD.MOV.U32 R147, RZ, RZ, R5 ;  /* 0x000000ffff937224 */ /* 0x000fe400078e0005 */
        /* <DEDUP_REMOVED lines=150> */
[----:B------:R-:W-:-:S03]  /*a680*/  IMAD.MOV.U32 R45, RZ, RZ, R235 ;  /* 0x000000ffff2d7224 */ /* 0x000fc600078e00eb */
[----:B------:R-:W-:Y:S04]  /*a690*/  STL.64 [R1+0xb50], R50 ;  /* 0x000b503201007387 */ /* 0x000fe80000100a00 */
[----:B------:R-:W-:Y:S04]  /*a6a0*/  STL.64 [R1+0xb48], R48 ;  /* 0x000b483001007387 */ /* 0x000fe80000100a00 */
        /* <DEDUP_REMOVED lines=76> */
[----:B------:R-:W-:Y:S01]  /*ab70*/  UMOV UR14, UR10 ;  /* 0x0000000a000e7c82 */ /* 0x000fe20008000000 */
[----:B------:R-:W-:Y:S01]  /*ab80*/  UMOV UR15, UR11 ;  /* 0x0000000b000f7c82 */ /* 0x000fe20008000000 */
        /* <DEDUP_REMOVED lines=9> */
[----:B------:R-:W-:Y:S01]  /*ac20*/  STL.64 [R1+0x230], R36 ;  /* 0x0002302401007387 */ /* 0x000fe20000100a00 */
[----:B------:R-:W-:-:S03]  /*ac30*/  IMAD.MOV.U32 R6, RZ, RZ, R150 ;  /* 0x000000ffff067224 */ /* 0x000fc600078e0096 */
[----:B------:R-:W-:Y:S01]  /*ac40*/  STL.64 [R1+0x238], R38 ;  /* 0x0002382601007387 */ /* 0x000fe20000100a00 */
[----:B------:R-:W-:-:S03]  /*ac50*/  IMAD.MOV.U32 R4, RZ, RZ, R151 ;  /* 0x000000ffff047224 */ /* 0x000fc600078e0097 */
[----:B------:R-:W-:Y:S01]  /*ac60*/  STL.64 [R1+0x240], R40 ;  /* 0x0002402801007387 */ /* 0x000fe20000100a00 */
[----:B------:R-:W-:-:S03]  /*ac70*/  IMAD.MOV.U32 R8, RZ, RZ, R148 ;  /* 0x000000ffff087224 */ /* 0x000fc600078e0094 */
[----:B------:R-:W-:Y:S01]  /*ac80*/  STL.64 [R1+0x248], R42 ;  /* 0x0002482a01007387 */ /* 0x000fe20000100a00 */
[----:B------:R-:W-:-:S03]  /*ac90*/  IMAD.MOV.U32 R7, RZ, RZ, R149 ;  /* 0x000000ffff077224 */ /* 0x000fc600078e0095 */
[----:B------:R0:W-:Y:S01]  /*aca0*/  STL [R1+0x250], R44 ;  /* 0x0002502c01007387 */ /* 0x0001e20000100800 */
[----:B------:R-:W-:Y:S02]  /*acb0*/  IMAD.MOV.U32 R10, RZ, RZ, R146 ;  /* 0x000000ffff0a7224 */ /* 0x000fe400078e0092 */
        /* <DEDUP_REMOVED lines=152> */
[----:B------:R-:W-:-:S03]  /*b640*/  IMAD.MOV.U32 R23, RZ, RZ, R45 ;  /* 0x000000ffff177224 */ /* 0x000fc600078e002d */
        /* <DEDUP_REMOVED lines=345> */
[----:B------:R-:W-:Y:S01]  /*cbe0*/  IMAD.MOV.U32 R130, RZ, RZ, R22 ;  /* 0x000000ffff827224 */ /* 0x000fe200078e0016 */
[----:B------:R-:W-:Y:S01]  /*cbf0*/  UMOV UR8, UR12 ;  /* 0x0000000c00087c82 */ /* 0x000fe20008000000 */
[----:B------:R-:W-:Y:S01]  /*cc00*/  IMAD.MOV.U32 R131, RZ, RZ, R19 ;  /* 0x000000ffff837224 */ /* 0x000fe200078e0013 */
[----:B------:R-:W-:Y:S01]  /*cc10*/  UMOV UR9, UR13 ;  /* 0x0000000d00097c82 */ /* 0x000fe20008000000 */
        /* <DEDUP_REMOVED lines=120> */
[----:B------:R-:W-:Y:S01]  /*d3a0*/  BPT.TRAP 0x1 ;  /* 0x000000040000795c */ /* 0x000fe20000300000 */
.L_x_23:
[----:B------:R-:W2:Y:S01]  /*d3b0*/  LDL R4, [R1+0x600] ;  /* 0x0006000001047983 */ /* 0x000ea20000100800 */
[----:B------:R-:W-:-:S04]  /*d3c0*/  ULEA UR8, UR7, UR41, 0x3 ;  /* 0x0000002907087291 */ /* 0x000fc8000f8e183f */
[----:B------:R-:W-:-:S04]  /*d3d0*/  UIADD3 UR8, UR8, 0x28, URZ ;  /* 0x0000002808087890 */ /* 0x000fc8000fffe03f */
[----:B------:R-:W-:-:S09]  /*d3e0*/  UPRMT UR8, URZ, 0x654, UR8 ;  /* 0x000006543f087896 */ /* 0x000fd20008000008 */
[----:B------:R-:W-:Y:S01]  /*d3f0*/  SYNCS.ARRIVE.TRANS64.RED.A1T0 RZ, [UR8], RZ ;  /* 0x000000ffffff79a7 */ /* 0x000fe20008100408 */
[----:B--2---:R-:W-:-:S13]  /*d400*/  ISETP.GT.U32.AND P1, PT, R4, 0x1, PT ;  /* 0x000000010400780c */ /* 0x004fda0003f24070 */
[----:B------:R-:W-:Y:S05]  /*d410*/  @P1 BRA `(.L_x_24) ;  /* 0x0000000000041947 */ /* 0x000fea0003800000 */
[----:B------:R-:W-:Y:S01]  /*d420*/  BPT.TRAP 0x1 ;  /* 0x000000040000795c */ /* 0x000fe20000300000 */
.L_x_24:
[----:B------:R-:W-:Y:S01]  /*d430*/  UIADD3 UR6, UR6, 0x1, URZ ;  /* 0x0000000106067890 */ /* 0x000fe2000fffe03f */
[C---:B-----5:R-:W-:Y:S01]  /*d440*/  ISETP.GT.AND P1, PT, R0.reuse, 0x1, PT ;  /* 0x000000010000780c */ /* 0x060fe20003f24270 */
[----:B------:R-:W-:Y:S01]  /*d450*/  UIADD3 UR7, UR7, 0x1, URZ ;  /* 0x0000000107077890 */ /* 0x000fe2000fffe03f */
[----:B------:R-:W-:Y:S01]  /*d460*/  VIADD R0, R0, 0xffffffff ;  /* 0xffffffff00007836 */ /* 0x000fe20000000000 */
[----:B------:R-:W-:Y:S02]  /*d470*/  UISETP.NE.AND UP0, UPT, UR6, 0x5, UPT ;  /* 0x000000050600788c */ /* 0x000fe4000bf05270 */
[----:B------:R-:W-:Y:S02]  /*d480*/  UISETP.NE.AND UP1, UPT, UR7, 0x5, UPT ;  /* 0x000000050700788c */ /* 0x000fe4000bf25270 */
[----:B------:R-:W-:Y:S02]  /*d490*/  USEL UR8, URZ, 0x1, UP0 ;  /* 0x000000013f087887 */ /* 0x000fe40008000000 */
[----:B------:R-:W-:-:S02]  /*d4a0*/  USEL UR6, UR6, URZ, UP0 ;  /* 0x0000003f06067287 */ /* 0x000fc40008000000 */
[----:B------:R-:W-:Y:S02]  /*d4b0*/  USEL UR7, UR7, URZ, UP1 ;  /* 0x0000003f07077287 */ /* 0x000fe40008800000 */
[----:B------:R-:W-:Y:S01]  /*d4c0*/  LOP3.LUT R3, R3, UR8, RZ, 0x3c, !PT ;  /* 0x0000000803037c12 */ /* 0x000fe2000f8e3cff */
[----:B------:R-:W-:Y:S09]  /*d4d0*/  @P1 BRA `(.L_x_25) ;  /* 0xffffff9000281947 */ /* 0x000ff2000383ffff */
.L_x_18:
[----:B------:R-:W1:Y:S02]  /*d4e0*/  LDC R0, c[0x0][0x28c] ;  /* 0x0000a300ff007b82 */ /* 0x000e640000000800 */
[----:B-1----:R-:W-:-:S13]  /*d4f0*/  ISETP.GE.AND P1, PT, R0, 0x1, PT ;  /* 0x000000010000780c */ /* 0x002fda0003f26270 */
[----:B------:R-:W-:Y:S05]  /*d500*/  @!P1 BRA `(.L_x_26) ;  /* 0x0000000000389947 */ /* 0x000fea0003800000 */
[----:B------:R-:W-:Y:S05]  /*d510*/  @!P0 BRA `(.L_x_27) ;  /* 0x0000000000048947 */ /* 0x000fea0003800000 */
[----:B------:R-:W-:Y:S01]  /*d520*/  BPT.TRAP 0x1 ;  /* 0x000000040000795c */ /* 0x000fe20000300000 */
.L_x_27:
[----:B------:R-:W2:Y:S01]  /*d530*/  LDL R3, [R1+0x600] ;  /* 0x0006000001037983 */ /* 0x000ea20000100800 */
[----:B-----5:R-:W-:-:S04]  /*d540*/  VIADD R0, R5, UR39 ;  /* 0x0000002705007c36 */ /* 0x020fc80008000000 */
[----:B------:R-:W-:-:S05]  /*d550*/  IMAD.WIDE.U32 R4, R0, -0x33333333, RZ ;  /* 0xcccccccd00047825 */ /* 0x000fca00078e00ff */
[----:B------:R-:W-:-:S05]  /*d560*/  SHF.R.U32.HI R4, RZ, 0x2, R5 ;  /* 0x00000002ff047819 */ /* 0x000fca0000011605 */
[----:B------:R-:W-:-:S05]  /*d570*/  IMAD R0, R4, -0x5, R0 ;  /* 0xfffffffb04007824 */ /* 0x000fca00078e0200 */
[----:B------:R-:W-:-:S05]  /*d580*/  LEA R0, R0, UR41, 0x3 ;  /* 0x0000002900007c11 */ /* 0x000fca000f8e18ff */
[----:B------:R-:W-:-:S05]  /*d590*/  VIADD R0, R0, 0x28 ;  /* 0x0000002800007836 */ /* 0x000fca0000000000 */
[----:B------:R-:W-:-:S04]  /*d5a0*/  PRMT R0, RZ, 0x654, R0 ;  /* 0x00000654ff007816 */ /* 0x000fc80000000000 */
[----:B------:R1:W-:Y:S01]  /*d5b0*/  SYNCS.ARRIVE.TRANS64.RED.A1T0 RZ, [R0+URZ], RZ ;  /* 0x000000ff00ff79a7 */ /* 0x0003e2000810043f */
[----:B--2---:R-:W-:-:S13]  /*d5c0*/  ISETP.GT.U32.AND P0, PT, R3, 0x1, PT ;  /* 0x000000010300780c */ /* 0x004fda0003f04070 */
[----:B-1----:R-:W-:Y:S05]  /*d5d0*/  @P0 BRA `(.L_x_26) ;  /* 0x0000000000040947 */ /* 0x002fea0003800000 */
[----:B------:R-:W-:Y:S01]  /*d5e0*/  BPT.TRAP 0x1 ;  /* 0x000000040000795c */ /* 0x000fe20000300000 */
.L_x_26:
[----:B------:R-:W1:Y:S01]  /*d5f0*/  S2R R0, SR_TID.X ;  /* 0x0000000000007919 */ /* 0x000e620000002100 */
[----:B-----5:R-:W2:Y:S01]  /*d600*/  LDC R5, c[0x0][0x288] ;  /* 0x0000a200ff057b82 */ /* 0x020ea20000000800 */
[----:B------:R-:W-:Y:S01]  /*d610*/  ULDC.64 UR4, c[0x0][0x5d0] ;  /* 0x0001740000047ab9 */ /* 0x000fe20000000a00 */
[----:B------:R-:W-:Y:S01]  /*d620*/  UIADD3 UR39, UR40, UR39, URZ ;  /* 0x0000002728277290 */ /* 0x000fe2000fffe03f */
[----:B------:R-:W3:Y:S01]  /*d630*/  S2R R6, SR_TID.X ;  /* 0x0000000000067919 */ /* 0x000ee20000002100 */
[----:B------:R-:W-:Y:S01]  /*d640*/  UISETP.GE.U32.AND UP1, UPT, UR40, 0x5, UPT ;  /* 0x000000052800788c */ /* 0x000fe2000bf26070 */
[----:B0-----:R-:W-:Y:S01]  /*d650*/  IMAD.MOV.U32 R170, RZ, RZ, -0x1 ;  /* 0xffffffffffaa7424 */ /* 0x001fe200078e00ff */
[----:B------:R-:W-:-:S04]  /*d660*/  UISETP.GT.U32.AND UP0, UPT, UR39, 0x4, UPT ;  /* 0x000000042700788c */ /* 0x000fc8000bf04070 */
[----:B------:R-:W-:-:S04]  /*d670*/  UISETP.LT.U32.AND UP0, UPT, UR40, 0x5, UP0 ;  /* 0x000000052800788c */ /* 0x000fc80008701070 */
[----:B------:R-:W-:-:S04]  /*d680*/  USEL UR6, URZ, 0x1, !UP0 ;  /* 0x000000013f067887 */ /* 0x000fc8000c000000 */
[----:B------:R-:W-:Y:S01]  /*d690*/  ULOP3.LUT UR38, UR38, UR6, URZ, 0x3c, !UPT ;  /* 0x0000000626267292 */ /* 0x000fe2000f8e3c3f */
[----:B-1----:R-:W-:-:S04]  /*d6a0*/  SHF.R.U32.HI R3, RZ, 0x7, R0 ;  /* 0x00000007ff037819 */ /* 0x002fc80000011600 */
[----:B------:R-:W-:Y:S01]  /*d6b0*/  LOP3.LUT R8, R3, 0x1, RZ, 0xc0, !PT ;  /* 0x0000000103087812 */ /* 0x000fe200078ec0ff */
[----:B------:R-:W-:Y:S01]  /*d6c0*/  IMAD.SHL.U32 R3, R23, 0x200, RZ ;  /* 0x0000020017037824 */ /* 0x000fe200078e00ff */
[----:B---3--:R-:W-:Y:S01]  /*d6d0*/  SHF.R.U32.HI R0, RZ, 0x2, R6 ;  /* 0x00000002ff007819 */ /* 0x008fe20000011606 */
[C---:B------:R-:W-:Y:S01]  /*d6e0*/  IMAD.SHL.U32 R152, R6.reuse, 0x2, RZ ;  /* 0x0000000206987824 */ /* 0x040fe200078e00ff */
[----:B------:R-:W-:Y:S01]  /*d6f0*/  LOP3.LUT R11, R6, 0x60, RZ, 0xc0, !PT ;  /* 0x00000060060b7812 */ /* 0x000fe200078ec0ff */
[----:B------:R-:W-:Y:S01]  /*d700*/  IMAD.SHL.U32 R10, R8, 0x40, RZ ;  /* 0x00000040080a7824 */ /* 0x000fe200078e00ff */
[----:B------:R-:W-:Y:S02]  /*d710*/  LOP3.LUT R0, R0, 0x7, RZ, 0xc0, !PT ;  /* 0x0000000700007812 */ /* 0x000fe400078ec0ff */
[----:B------:R-:W-:Y:S02]  /*d720*/  LOP3.LUT R4, R6, 0x3, RZ, 0xc0, !PT ;  /* 0x0000000306047812 */ /* 0x000fe400078ec0ff */
[----:B------:R-:W-:-:S02]  /*d730*/  SHF.R.U32.HI R11, RZ, 0x1, R11 ;  /* 0x00000001ff0b7819 */ /* 0x000fc4000001160b */
[--C-:B------:R-:W-:Y:S01]  /*d740*/  LOP3.LUT R10, R10, 0x40, R0.reuse, 0xe2, !PT ;  /* 0x000000400a0a7812 */ /* 0x100fe200078ee200 */
[----:B--2---:R-:W-:Y:S01]  /*d750*/  IMAD R4, R4, -0x2, R5 ;  /* 0xfffffffe04047824 */ /* 0x004fe200078e0205 */
[----:B------:R-:W-:Y:S02]  /*d760*/  IADD3 R0, RZ, -R11, -R0 ;  /* 0x8000000bff007210 */ /* 0x000fe40007ffe800 */
[C---:B------:R-:W-:Y:S02]  /*d770*/  ISETP.GE.AND P0, PT, R3.reuse, R5, PT ;  /* 0x000000050300720c */ /* 0x040fe40003f06270 */
[----:B------:R-:W-:Y:S01]  /*d780*/  LOP3.LUT R152, R3, 0x6, R152, 0xf8, !PT ;  /* 0x0000000603987812 */ /* 0x000fe200078ef898 */
[----:B------:R-:W-:Y:S01]  /*d790*/  IMAD R8, R8, -0x40, R0 ;  /* 0xffffffc008087824 */ /* 0x000fe200078e0200 */
[----:B------:R-:W-:Y:S01]  /*d7a0*/  SHF.R.S32.HI R5, RZ, 0x1f, R19 ;  /* 0x0000001fff057819 */ /* 0x000fe20000011413 */
[----:B------:R-:W-:Y:S01]  /*d7b0*/  IMAD.IADD R3, R4, 0x1, -R3 ;  /* 0x0000000104037824 */ /* 0x000fe200078e0a03 */
[----:B------:R-:W-:Y:S01]  /*d7c0*/  SHF.R.S32.HI R153, RZ, 0x1f, R152 ;  /* 0x0000001fff997819 */ /* 0x000fe20000011498 */
[----:B------:R-:W-:Y:S01]  /*d7d0*/  IMAD R4, R22, 0xc0, RZ ;  /* 0x000000c016047824 */ /* 0x000fe200078e02ff */
[----:B------:R-:W-:Y:S01]  /*d7e0*/  LOP3.LUT R10, R10, R11, RZ, 0xfc, !PT ;  /* 0x0000000b0a0a7212 */ /* 0x000fe200078efcff */
[----:B------:R-:W-:-:S02]  /*d7f0*/  IMAD R0, R5, UR4, RZ ;  /* 0x0000000405007c24 */ /* 0x000fc4000f8e02ff */
[C---:B------:R-:W-:Y:S01]  /*d800*/  IMAD.WIDE.U32 R6, R19.reuse, UR4, R152 ;  /* 0x0000000413067c25 */ /* 0x040fe2000f8e0098 */
[----:B------:R-:W-:Y:S02]  /*d810*/  ULDC UR4, c[0x0][0x284] ;  /* 0x0000a10000047ab9 */ /* 0x000fe40000000800 */
[C---:B------:R-:W-:Y:S01]  /*d820*/  ISETP.GE.OR P0, PT, R4.reuse, UR4, P0 ;  /* 0x0000000404007c0c */ /* 0x040fe20008706670 */
[----:B------:R-:W-:Y:S02]  /*d830*/  IMAD R0, R19, UR5, R0 ;  /* 0x0000000513007c24 */ /* 0x000fe4000f8e0200 */
[----:B------:R-:W-:Y:S02]  /*d840*/  IMAD.MOV.U32 R11, RZ, RZ, RZ ;  /* 0x000000ffff0b7224 */ /* 0x000fe400078e00ff */
[----:B------:R-:W-:Y:S01]  /*d850*/  IMAD.IADD R7, R7, 0x1, R0 ;  /* 0x0000000107077824 */ /* 0x000fe200078e0200 */
[----:B------:R-:W-:Y:S01]  /*d860*/  IADD3 R0, -R4, UR4, R8 ;  /* 0x0000000404007c10 */ /* 0x000fe2000fffe108 */
[----:B------:R-:W-:Y:S01]  /*d870*/  UIMAD.WIDE.U32 UR4, UR39, -0x33333333, URZ ;  /* 0xcccccccd270478a5 */ /* 0x000fe2000f8e003f */
[----:B------:R-:W-:-:S03]  /*d880*/  IMAD.WIDE R10, R22, 0xc0, R10 ;  /* 0x000000c0160a7825 */ /* 0x000fc600078e020a */
[----:B------:R-:W-:-:S04]  /*d890*/  USHF.R.U32.HI UR4, URZ, 0x2, UR5 ;  /* 0x000000023f047899 */ /* 0x000fc80008011605 */
[----:B------:R-:W-:Y:S02]  /*d8a0*/  UIMAD UR39, UR4, -0x5, UR39 ;  /* 0xfffffffb042778a4 */ /* 0x000fe4000f8e0227 */
[----:B------:R-:W-:Y:S01]  /*d8b0*/  @UP1 ULOP3.LUT UR38, UR38, 0x1, UR4, 0x78, !UPT ;  /* 0x0000000126261892 */ /* 0x000fe2000f8e7804 */
[----:B------:R-:W-:Y:S11]  /*d8c0*/  @P0 BRA `(.L_x_28) ;  /* 0x0000023400000947 */ /* 0x000ff60003800000 */
[----:B------:R-:W0:Y:S01]  /*d8d0*/  LDC.64 R20, c[0x0][0x5c8] ;  /* 0x00017200ff147b82 */ /* 0x000e220000000a00 */
[----:B------:R-:W-:Y:S01]  /*d8e0*/  FSETP.NEU.AND P0, PT, R16, RZ, PT ;  /* 0x000000ff1000720b */ /* 0x000fe20003f0d000 */
[----:B------:R-:W-:Y:S01]  /*d8f0*/  BSSY B0, `(.L_x_28) ;  /* 0x000233d000007945 */ /* 0x000fe20003800000 */
[----:B------:R-:W-:-:S04]  /*d900*/  ISETP.GT.AND P5, PT, R3, RZ, PT ;  /* 0x000000ff0300720c */ /* 0x000fc80003fa4270 */
[----:B------:R-:W-:Y:S01]  /*d910*/  ISETP.GT.AND P1, PT, R0, RZ, P5 ;  /* 0x000000ff0000720c */ /* 0x000fe20002f24270 */
[-C--:B0-----:R-:W-:Y:S02]  /*d920*/  IMAD R14, R11, R20.reuse, RZ ;  /* 0x000000140b0e7224 */ /* 0x081fe400078e02ff */
[----:B------:R-:W-:-:S04]  /*d930*/  IMAD.WIDE.U32 R6, R10, R20, R6 ;  /* 0x000000140a067225 */ /* 0x000fc800078e0006 */
[----:B------:R-:W-:-:S04]  /*d940*/  IMAD R14, R10, R21, R14 ;  /* 0x000000150a0e7224 */ /* 0x000fc800078e020e */
[----:B------:R-:W-:Y:S01]  /*d950*/  IMAD.IADD R14, R7, 0x1, R14 ;  /* 0x00000001070e7824 */ /* 0x000fe200078e020e */
[----:B------:R-:W-:Y:S06]  /*d960*/  @!P0 BRA `(.L_x_29) ;  /* 0x0000017c00f88947 */ /* 0x000fec0003800000 */
[----:B------:R-:W0:Y:S01]  /*d970*/  LDC.64 R156, c[0x0][0x5b8] ;  /* 0x00016e00ff9c7b82 */ /* 0x000e220000000a00 */
[----:B------:R-:W2:Y:S01]  /*d980*/  LDL.LU R15, [R1+0x400] ;  /* 0x00040000010f7983 */ /* 0x000ea20000300800 */
[----:B------:R-:W-:-:S06]  /*d990*/  ULDC.64 UR4, c[0x0][0x5c0] ;  /* 0x0001700000047ab9 */ /* 0x000fcc0000000a00 */
[----:B------:R-:W1:Y:S08]  /*d9a0*/  LDC.64 R8, c[0x0][0x5b0] ;  /* 0x00016c00ff087b82 */ /* 0x000e700000000a00 */
[----:B------:R-:W3:Y:S01]  /*d9b0*/  LDC.64 R22, c[0x0][0x5a8] ;  /* 0x00016a00ff167b82 */ /* 0x000ee20000000a00 */
[-C--:B0-----:R-:W-:Y:S02]  /*d9c0*/  IMAD R162, R5, R156.reuse, RZ ;  /* 0x0000009c05a27224 */ /* 0x081fe400078e02ff */
[----:B------:R-:W-:-:S04]  /*d9d0*/  IMAD.WIDE.U32 R158, R19, R156, R152 ;  /* 0x0000009c139e7225 */ /* 0x000fc800078e0098 */
[----:B------:R-:W-:Y:S02]  /*d9e0*/  IMAD R162, R19, R157, R162 ;  /* 0x0000009d13a27224 */ /* 0x000fe400078e02a2 */
[-C--:B-1----:R-:W-:Y:S02]  /*d9f0*/  IMAD R163, R11, R8.reuse, RZ ;  /* 0x000000080ba37224 */ /* 0x082fe400078e02ff */
[----:B------:R-:W-:Y:S02]  /*da00*/  IMAD.IADD R155, R159, 0x1, R162 ;  /* 0x000000019f9b7824 */ /* 0x000fe400078e02a2 */
[----:B------:R-:W-:Y:S02]  /*da10*/  IMAD.MOV.U32 R154, RZ, RZ, R158 ;  /* 0x000000ffff9a7224 */ /* 0x000fe400078e009e */
[C---:B------:R-:W-:Y:S02]  /*da20*/  IMAD R163, R10.reuse, R9, R163 ;  /* 0x000000090aa37224 */ /* 0x040fe400078e02a3 */
[----:B------:R-:W-:-:S04]  /*da30*/  IMAD.WIDE.U32 R4, R10, R8, R154 ;  /* 0x000000080a047225 */ /* 0x000fc800078e009a */
[----:B------:R-:W-:Y:S01]  /*da40*/  IMAD.IADD R5, R5, 0x1, R163 ;  /* 0x0000000105057824 */ /* 0x000fe200078e02a3 */
[----:B---3--:R-:W-:-:S04]  /*da50*/  LEA R12, P0, R4, R22, 0x1 ;  /* 0x00000016040c7211 */ /* 0x008fc800078008ff */
[----:B------:R-:W-:-:S05]  /*da60*/  LEA.HI.X R13, R4, R23, R5, 0x1, P0 ;  /* 0x00000017040d7211 */ /* 0x000fca00000f0c05 */
[----:B------:R-:W3:Y:S01]  /*da70*/  @P1 LDG.E.LTC128B.U16 R157, desc[UR36][R12.64] ;  /* 0x000000240c9d1981 */ /* 0x000ee2000c1e1520 */
[----:B------:R-:W-:Y:S01]  /*da80*/  ISETP.GT.AND P3, PT, R3, 0x1, PT ;  /* 0x000000010300780c */ /* 0x000fe20003f64270 */
[----:B------:R-:W-:Y:S01]  /*da90*/  BSSY B1, `(.L_x_30) ;  /* 0x0000013000017945 */ /* 0x000fe20003800000 */
[----:B------:R-:W-:-:S11]  /*daa0*/  LOP3.LUT R17, R17, 0xfffffffd, RZ, 0xc0, !PT ;  /* 0xfffffffd11117812 */ /* 0x000fd600078ec0ff */
[----:B------:R-:W-:Y:S01]  /*dab0*/  @P3 LOP3.LUT R17, R17, 0x2, RZ, 0xfc, !PT ;  /* 0x0000000211113812 */ /* 0x000fe200078efcff */
[----:B---3--:R-:W-:-:S04]  /*dac0*/  IMAD.U32 R4, R157, 0x10000, RZ ;  /* 0x000100009d047824 */ /* 0x008fc800078e00ff */
[----:B------:R-:W-:-:S04]  /*dad0*/  FMUL R4, R4, R16 ;  /* 0x0000001004047220 */ /* 0x000fc80000400000 */
[----:B--2---:R-:W-:Y:S01]  /*dae0*/  FFMA R7, R15, R2, R4 ;  /* 0x000000020f077223 */ /* 0x004fe20000000004 */
[----:B------:R-:W-:-:S04]  /*daf0*/  LEA R4, P0, R6, UR4, 0x1 ;  /* 0x0000000406047c11 */ /* 0x000fc8000f8008ff */
[----:B------:R-:W-:Y:S02]  /*db00*/  LEA.HI.X R5, R6, UR5, R14, 0x1, P0 ;  /* 0x0000000506057c11 */ /* 0x000fe400080f0c0e */
[----:B------:R-:W-:-:S05]  /*db10*/  F2FP.BF16.F32.PACK_AB R6, RZ, R7 ;  /* 0x00000007ff06723e */ /* 0x000fca00000010ff */
[----:B------:R0:W-:Y:S02]  /*db20*/  @P1 STG.E.U16 desc[UR36][R4.64], R6 ;  /* 0x0000000604001986 */ /* 0x0001e4000c101524 */
[----:B0-----:R-:W-:-:S04]  /*db30*/  IMAD.WIDE.U32 R6, R10, R8, R152 ;  /* 0x000000080a067225 */ /* 0x001fc800078e0098 */
[----:B------:R-:W-:Y:S02]  /*db40*/  IMAD.IADD R7, R163, 0x1, R7 ;  /* 0x00000001a3077824 */ /* 0x000fe400078e0207 */
[----:B------:R-:W-:-:S04]  /*db50*/  IMAD.WIDE.U32 R6, R19, R156, R6 ;  /* 0x0000009c13067225 */ /* 0x000fc800078e0006 */
[----:B------:R-:W-:Y:S01]  /*db60*/  IMAD.IADD R7, R162, 0x1, R7 ;  /* 0x00000001a2077824 */ /* 0x000fe200078e0207 */
[----:B------:R-:W-:-:S04]  /*db70*/  LEA R14, P0, R6, R22, 0x1 ;  /* 0x00000016060e7211 */ /* 0x000fc800078008ff */
[----:B------:R-:W-:Y:S02]  /*db80*/  LEA.HI.X R15, R6, R23, R7, 0x1, P0 ;  /* 0x00000017060f7211 */ /* 0x000fe400000f0c07 */
[----:B------:R-:W-:-:S13]  /*db90*/  ISETP.GT.AND P0, PT, R0, RZ, P3 ;  /* 0x000000ff0000720c */ /* 0x000fda0001f04270 */
[----:B------:R-:W-:Y:S05]  /*dba0*/  @!P0 BRA `(.L_x_31) ;  /* 0x0000000000048947 */ /* 0x000fea0003800000 */
[----:B------:R0:W5:Y:S02]  /*dbb0*/  LDG.E.LTC128B.U16 R157, desc[UR36][R14.64+0x2] ;  /* 0x000002240e9d7981 */ /* 0x000164000c1e1520 */
.L_x_31:
[----:B------:R-:W-:Y:S05]  /*dbc0*/  BSYNC B1 ;  /* 0x0000000000017941 */ /* 0x000fea0003800000 */
.L_x_30:
[----:B------:R-:W2:Y:S01]  /*dbd0*/  LDL.LU R7, [R1+0x404] ;  /* 0x0004040001077983 */ /* 0x000ea20000300800 */
[----:B-----5:R-:W-:Y:S01]  /*dbe0*/  IMAD.U32 R6, R157, 0x10000, RZ ;  /* 0x000100009d067824 */ /* 0x020fe200078e00ff */
[C---:B------:R-:W-:Y:S01]  /*dbf0*/  SHF.L.U64.HI R161, R8.reuse, 0x3, R9 ;  /* 0x0000000308a17819 */ /* 0x040fe20000010209 */
[----:B------:R-:W-:Y:S01]  /*dc00*/  IMAD.SHL.U32 R160, R8, 0x8, RZ ;  /* 0x0000000808a07824 */ /* 0x000fe200078e00ff */
[----:B------:R-:W3:Y:S01]  /*dc10*/  LDL.LU R164, [R1+0x408] ;  /* 0x0004080001a47983 */ /* 0x000ee20000300800 */
[----:B------:R-:W-:-:S04]  /*dc20*/  FMUL R6, R6, R16 ;  /* 0x0000001006067220 */ /* 0x000fc80000400000 */
[----:B--2---:R-:W-:-:S05]  /*dc30*/  FFMA R6, R7, R2, R6 ;  /* 0x0000000207067223 */ /* 0x004fca0000000006 */
[----:B------:R-:W-:-:S05]  /*dc40*/  F2FP.BF16.F32.PACK_AB R6, RZ, R6 ;  /* 0x00000006ff06723e */ /* 0x000fca00000010ff */
[----:B------:R1:W-:Y:S01]  /*dc50*/  @P0 STG.E.U16 desc[UR36][R4.64+0x2], R6 ;  /* 0x0000020604000986 */ /* 0x0003e2000c101524 */
[----:B------:R-:W-:Y:S01]  /*dc60*/  ISETP.GT.AND P0, PT, R0, 0x8, P5 ;  /* 0x000000080000780c */ /* 0x000fe20002f04270 */
[----:B-1----:R-:W-:-:S04]  /*dc70*/  IMAD.WIDE.U32 R6, R10, R8, R160 ;  /* 0x000000080a067225 */ /* 0x002fc800078e00a0 */
[----:B------:R-:W-:Y:S01]  /*dc80*/  IMAD.IADD R163, R163, 0x1, R7 ;  /* 0x00000001a3a37824 */ /* 0x000fe200078e0207 */
[----:B------:R-:W-:-:S05]  /*dc90*/  IADD3 R7, P1, R158, R6, RZ ;  /* 0x000000069e077210 */ /* 0x000fca0007f3e0ff */
[----:B------:R-:W-:Y:S01]  /*dca0*/  IMAD.X R13, R163, 0x1, R155, P1 ;  /* 0x00000001a30d7824 */ /* 0x000fe200008e069b */
[----:B------:R-:W-:-:S04]  /*dcb0*/  LEA R12, P1, R7, R22, 0x1 ;  /* 0x00000016070c7211 */ /* 0x000fc800078208ff */
[----:B------:R-:W-:-:S05]  /*dcc0*/  LEA.HI.X R13, R7, R23, R13, 0x1, P1 ;  /* 0x00000017070d7211 */ /* 0x000fca00008f0c0d */
[----:B------:R-:W2:Y:S01]  /*dcd0*/  @P0 LDG.E.LTC128B.U16 R157, desc[UR36][R12.64] ;  /* 0x000000240c9d0981 */ /* 0x000ea2000c1e1520 */
[----:B------:R-:W-:Y:S01]  /*dce0*/  IADD3 R6, P1, R152, R6, RZ ;  /* 0x0000000698067210 */ /* 0x000fe20007f3e0ff */
[C---:B------:R-:W-:Y:S01]  /*dcf0*/  IMAD.SHL.U32 R168, R20.reuse, 0x10, RZ ;  /* 0x0000001014a87824 */ /* 0x040fe200078e00ff */
[----:B------:R-:W-:Y:S01]  /*dd00*/  SHF.L.U64.HI R169, R20, 0x4, R21 ;  /* 0x0000000414a97819 */ /* 0x000fe20000010215 */
[----:B------:R-:W-:Y:S02]  /*dd10*/  BSSY B1, `(.L_x_32) ;  /* 0x0000011000017945 */ /* 0x000fe40003800000 */
[----:B------:R-:W-:Y:S02]  /*dd20*/  IMAD.X R7, R153, 0x1, R163, P1 ;  /* 0x0000000199077824 */ /* 0x000fe400008e06a3 */
[----:B------:R-:W-:-:S04]  /*dd30*/  IMAD.WIDE.U32 R6, R19, R156, R6 ;  /* 0x0000009c13067225 */ /* 0x000fc800078e0006 */
[----:B------:R-:W-:Y:S02]  /*dd40*/  IMAD.IADD R7, R162, 0x1, R7 ;  /* 0x00000001a2077824 */ /* 0x000fe400078e0207 */
[----:B--2---:R-:W-:-:S04]  /*dd50*/  IMAD.U32 R12, R157, 0x10000, RZ ;  /* 0x000100009d0c7824 */ /* 0x004fc800078e00ff */
[----:B------:R-:W-:-:S04]  /*dd60*/  FMUL R12, R12, R16 ;  /* 0x000000100c0c7220 */ /* 0x000fc80000400000 */
[----:B---3--:R-:W-:Y:S01]  /*dd70*/  FFMA R163, R164, R2, R12 ;  /* 0x00000002a4a37223 */ /* 0x008fe2000000000c */
[----:B------:R-:W-:-:S04]  /*dd80*/  LEA R12, P1, R6, R22, 0x1 ;  /* 0x00000016060c7211 */ /* 0x000fc800078208ff */
[----:B------:R-:W-:Y:S02]  /*dd90*/  LEA.HI.X R13, R6, R23, R7, 0x1, P1 ;  /* 0x00000017060d7211 */ /* 0x000fe400008f0c07 */
[----:B------:R-:W-:Y:S02]  /*dda0*/  F2FP.BF16.F32.PACK_AB R7, RZ, R163 ;  /* 0x000000a3ff07723e */ /* 0x000fe400000010ff */
[----:B------:R-:W-:Y:S02]  /*ddb0*/  IADD3 R6, P2, R168, R4, RZ ;  /* 0x00000004a8067210 */ /* 0x000fe40007f5e0ff */
[----:B------:R-:W-:Y:S02]  /*ddc0*/  PRMT R163, R7, 0x7610, R163 ;  /* 0x0000761007a37816 */ /* 0x000fe400000000a3 */
[----:B------:R-:W-:Y:S01]  /*ddd0*/  ISETP.GT.AND P1, PT, R0, 0x8, P3 ;  /* 0x000000080000780c */ /* 0x000fe20001f24270 */
[----:B------:R-:W-:-:S05]  /*dde0*/  IMAD.X R7, R169, 0x1, R5, P2 ;  /* 0x00000001a9077824 */ /* 0x000fca00010e0605 */
[----:B------:R1:W-:Y:S07]  /*ddf0*/  @P0 STG.E.U16 desc[UR36][R6.64], R163 ;  /* 0x000000a306000986 */ /* 0x0003ee000c101524 */
[----:B------:R-:W-:Y:S05]  /*de00*/  @!P1 BRA `(.L_x_33) ;  /* 0x0000000000049947 */ /* 0x000fea0003800000 */
[----:B------:R2:W5:Y:S02]  /*de10*/  LDG.E.LTC128B.U16 R157, desc[UR36][R12.64+0x2] ;  /* 0x000002240c9d7981 */ /* 0x000564000c1e1520 */
.L_x_33:
[----:B------:R-:W-:Y:S05]  /*de20*/  BSYNC B1 ;  /* 0x0000000000017941 */ /* 0x000fea0003800000 */
.L_x_32:
[----:B------:R-:W3:Y:S01]  /*de30*/  LDL.LU R164, [R1+0x40c] ;  /* 0x00040c0001a47983 */ /* 0x000ee20000300800 */
[----:B-1---5:R-:W-:Y:S01]  /*de40*/  IMAD.U32 R163, R157, 0x10000, RZ ;  /* 0x000100009da37824 */ /* 0x022fe200078e00ff */
[----:B------:R-:W-:Y:S01]  /*de50*/  ISETP.GT.AND P3, PT, R3, 0x8, PT ;  /* 0x000000080300780c */ /* 0x000fe20003f64270 */
[----:B------:R-:W-:Y:S01]  /*de60*/  BSSY B1, `(.L_x_34) ;  /* 0x000000a000017945 */ /* 0x000fe20003800000 */
[----:B------:R-:W-:Y:S01]  /*de70*/  LOP3.LUT R17, R17, 0xfffffffb, RZ, 0xc0, !PT ;  /* 0xfffffffb11117812 */ /* 0x000fe200078ec0ff */
[----:B------:R-:W-:Y:S01]  /*de80*/  FMUL R163, R163, R16 ;  /* 0x00000010a3a37220 */ /* 0x000fe20000400000 */
[----:B------:R-:W-:-:S09]  /*de90*/  ISETP.GT.AND P0, PT, R0, RZ, P3 ;  /* 0x000000ff0000720c */ /* 0x000fd20001f04270 */
[----:B------:R-:W-:Y:S01]  /*dea0*/  @P3 LOP3.LUT R17, R17, 0x4, RZ, 0xfc, !PT ;  /* 0x0000000411113812 */ /* 0x000fe200078efcff */
[----:B---3--:R-:W-:-:S05]  /*deb0*/  FFMA R163, R164, R2, R163 ;  /* 0x00000002a4a37223 */ /* 0x008fca00000000a3 */
[----:B------:R-:W-:-:S05]  /*dec0*/  F2FP.BF16.F32.PACK_AB R163, RZ, R163 ;  /* 0x000000a3ffa3723e */ /* 0x000fca00000010ff */
[----:B------:R1:W-:Y:S01]  /*ded0*/  @P1 STG.E.U16 desc[UR36][R6.64+0x2], R163 ;  /* 0x000002a306001986 */ /* 0x0003e2000c101524 */
[----:B------:R-:W-:Y:S05]  /*dee0*/  @!P0 BRA `(.L_x_35) ;  /* 0x0000000000048947 */ /* 0x000fea0003800000 */
[----:B------:R3:W5:Y:S02]  /*def0*/  LDG.E.LTC128B.U16 R157, desc[UR36][R14.64+0x10] ;  /* 0x000010240e9d7981 */ /* 0x000764000c1e1520 */
.L_x_35:
[----:B------:R-:W-:Y:S05]  /*df00*/  BSYNC B1 ;  /* 0x0000000000017941 */ /* 0x000fea0003800000 */
.L_x_34:
[----:B------:R-:W4:Y:S01]  /*df10*/  LDL.LU R164, [R1+0x410] ;  /* 0x0004100001a47983 */ /* 0x000f220000300800 */
[----:B-1---5:R-:W-:Y:S01]  /*df20*/  IMAD.U32 R163, R157, 0x10000, RZ ;  /* 0x000100009da37824 */ /* 0x022fe200078e00ff */
[----:B------:R-:W-:Y:S01]  /*df30*/  ISETP.GT.AND P2, PT, R3, 0x9, PT ;  /* 0x000000090300780c */ /* 0x000fe20003f44270 */
[----:B------:R-:W-:Y:S01]  /*df40*/  BSSY B1, `(.L_x_36) ;  /* 0x000000a000017945 */ /* 0x000fe20003800000 */
[----:B------:R-:W-:Y:S01]  /*df50*/  LOP3.LUT R17, R17, 0xfffffff7, RZ, 0xc0, !PT ;  /* 0xfffffff711117812 */ /* 0x000fe200078ec0ff */
[----:B------:R-:W-:Y:S01]  /*df60*/  FMUL R163, R163, R16 ;  /* 0x00000010a3a37220 */ /* 0x000fe20000400000 */
[----:B------:R-:W-:-:S09]  /*df70*/  ISETP.GT.AND P1, PT, R0, RZ, P2 ;  /* 0x000000ff0000720c */ /* 0x000fd20001724270 */
[----:B------:R-:W-:Y:S01]  /*df80*/  @P2 LOP3.LUT R17, R17, 0x8, RZ, 0xfc, !PT ;  /* 0x0000000811112812 */ /* 0x000fe200078efcff */
[----:B----4-:R-:W-:-:S05]  /*df90*/  FFMA R163, R164, R2, R163 ;  /* 0x00000002a4a37223 */ /* 0x010fca00000000a3 */
[----:B------:R-:W-:-:S05]  /*dfa0*/  F2FP.BF16.F32.PACK_AB R163, RZ, R163 ;  /* 0x000000a3ffa3723e */ /* 0x000fca00000010ff */
[----:B------:R1:W-:Y:S01]  /*dfb0*/  @P0 STG.E.U16 desc[UR36][R4.64+0x10], R163 ;  /* 0x000010a304000986 */ /* 0x0003e2000c101524 */
[----:B------:R-:W-:Y:S05]  /*dfc0*/  @!P1 BRA `(.L_x_37) ;  /* 0x0000000000049947 */ /* 0x000fea0003800000 */
[----:B------:R4:W5:Y:S02]  /*dfd0*/  LDG.E.LTC128B.U16 R157, desc[UR36][R14.64+0x12] ;  /* 0x000012240e9d7981 */ /* 0x000964000c1e1520 */
.L_x_37:
[----:B------:R-:W-:Y:S05]  /*dfe0*/  BSYNC B1 ;  /* 0x0000000000017941 */ /* 0x000fea0003800000 */
.L_x_36:
[----:B------:R-:W2:Y:S01]  /*dff0*/  LDL.LU R164, [R1+0x414] ;  /* 0x0004140001a47983 */ /* 0x000ea20000300800 */
[----:B-1---5:R-:W-:Y:S01]  /*e000*/  IMAD.U32 R163, R157, 0x10000, RZ ;  /* 0x000100009da37824 */ /* 0x022fe200078e00ff */
[----:B------:R-:W-:Y:S01]  /*e010*/  ISETP.GT.AND P0, PT, R0, 0x8, P3 ;  /* 0x000000080000780c */ /* 0x000fe20001f04270 */
[----:B------:R-:W-:Y:S02]  /*e020*/  BSSY B1, `(.L_x_38) ;  /* 0x0000007000017945 */ /* 0x000fe40003800000 */
[----:B------:R-:W-:-:S04]  /*e030*/  FMUL R163, R163, R16 ;  /* 0x00000010a3a37220 */ /* 0x000fc80000400000 */
[----:B--2---:R-:W-:-:S05]  /*e040*/  FFMA R163, R164, R2, R163 ;  /* 0x00000002a4a37223 */ /* 0x004fca00000000a3 */
[----:B------:R-:W-:-:S05]  /*e050*/  F2FP.BF16.F32.PACK_AB R163, RZ, R163 ;  /* 0x000000a3ffa3723e */ /* 0x000fca00000010ff */
[----:B------:R1:W-:Y:S01]  /*e060*/  @P1 STG.E.U16 desc[UR36][R4.64+0x12], R163 ;  /* 0x000012a304001986 */ /* 0x0003e2000c101524 */
[----:B------:R-:W-:Y:S05]  /*e070*/  @!P0 BRA `(.L_x_39) ;  /* 0x0000000000048947 */ /* 0x000fea0003800000 */
[----:B------:R2:W5:Y:S02]  /*e080*/  LDG.E.LTC128B.U16 R157, desc[UR36][R12.64+0x10] ;  /* 0x000010240c9d7981 */ /* 0x000564000c1e1520 */
.L_x_39:
[----:B------:R-:W-:Y:S05]  /*e090*/  BSYNC B1 ;  /* 0x0000000000017941 */ /* 0x000fea0003800000 */
.L_x_38:
[----:B------:R-:W3:Y:S01]  /*e0a0*/  LDL.LU R164, [R1+0x418] ;  /* 0x0004180001a47983 */ /* 0x000ee20000300800 */
[----:B-1---5:R-:W-:Y:S01]  /*e0b0*/  IMAD.U32 R163, R157, 0x10000, RZ ;  /* 0x000100009da37824 */ /* 0x022fe200078e00ff */
[----:B------:R-:W-:Y:S01]  /*e0c0*/  ISETP.GT.AND P1, PT, R0, 0x8, P2 ;  /* 0x000000080000780c */ /* 0x000fe20001724270 */
[----:B------:R-:W-:Y:S02]  /*e0d0*/  BSSY B1, `(.L_x_40) ;  /* 0x0000007000017945 */ /* 0x000fe40003800000 */
[----:B------:R-:W-:-:S04]  /*e0e0*/  FMUL R163, R163, R16 ;  /* 0x00000010a3a37220 */ /* 0x000fc80000400000 */
[----:B---3--:R-:W-:-:S05]  /*e0f0*/  FFMA R163, R164, R2, R163 ;  /* 0x00000002a4a37223 */ /* 0x008fca00000000a3 */
[----:B------:R-:W-:-:S05]  /*e100*/  F2FP.BF16.F32.PACK_AB R163, RZ, R163 ;  /* 0x000000a3ffa3723e */ /* 0x000fca00000010ff */
[----:B------:R1:W-:Y:S01]  /*e110*/  @P0 STG.E.U16 desc[UR36][R6.64+0x10], R163 ;  /* 0x000010a306000986 */ /* 0x0003e2000c101524 */
[----:B------:R-:W-:Y:S05]  /*e120*/  @!P1 BRA `(.L_x_41) ;  /* 0x0000000000049947 */ /* 0x000fea0003800000 */
[----:B------:R3:W5:Y:S02]  /*e130*/  LDG.E.LTC128B.U16 R157, desc[UR36][R12.64+0x12] ;  /* 0x000012240c9d7981 */ /* 0x000764000c1e1520 */
.L_x_41:
[----:B------:R-:W-:Y:S05]  /*e140*/  BSYNC B1 ;  /* 0x0000000000017941 */ /* 0x000fea0003800000 */
.L_x_40:
[----:B------:R-:W2:Y:S01]  /*e150*/  LDL.LU R164, [R1+0x41c] ;  /* 0x00041c0001a47983 */ /* 0x000ea20000300800 */
[----:B-1---5:R-:W-:Y:S01]  /*e160*/  IMAD.U32 R163, R157, 0x10000, RZ ;  /* 0x000100009da37824 */ /* 0x022fe200078e00ff */
[----:B------:R-:W-:Y:S01]  /*e170*/  ISETP.GT.AND P2, PT, R3, 0x10, PT ;  /* 0x000000100300780c */ /* 0x000fe20003f44270 */
[----:B------:R-:W-:Y:S01]  /*e180*/  BSSY B1, `(.L_x_42) ;  /* 0x000000a000017945 */ /* 0x000fe20003800000 */
[----:B------:R-:W-:Y:S01]  /*e190*/  LOP3.LUT R17, R17, 0xffffffef, RZ, 0xc0, !PT ;  /* 0xffffffef11117812 */ /* 0x000fe200078ec0ff */
[----:B------:R-:W-:Y:S01]  /*e1a0*/  FMUL R163, R163, R16 ;  /* 0x00000010a3a37220 */ /* 0x000fe20000400000 */
[----:B------:R-:W-:-:S09]  /*e1b0*/  ISETP.GT.AND P0, PT, R0, RZ, P2 ;  /* 0x000000ff0000720c */ /* 0x000fd20001704270 */
[----:B------:R-:W-:Y:S01]  /*e1c0*/  @P2 LOP3.LUT R17, R17, 0x10, RZ, 0xfc, !PT ;  /* 0x0000001011112812 */ /* 0x000fe200078efcff */
[----:B--2---:R-:W-:-:S05]  /*e1d0*/  FFMA R163, R164, R2, R163 ;  /* 0x00000002a4a37223 */ /* 0x004fca00000000a3 */
[----:B------:R-:W-:-:S05]  /*e1e0*/  F2FP.BF16.F32.PACK_AB R163, RZ, R163 ;  /* 0x000000a3ffa3723e */ /* 0x000fca00000010ff */
[----:B------:R1:W-:Y:S01]  /*e1f0*/  @P1 STG.E.U16 desc[UR36][R6.64+0x12], R163 ;  /* 0x000012a306001986 */ /* 0x0003e2000c101524 */
[----:B------:R-:W-:Y:S05]  /*e200*/  @!P0 BRA `(.L_x_43) ;  /* 0x0000000000048947 */ /* 0x000fea0003800000 */
[----:B------:R2:W5:Y:S02]  /*e210*/  LDG.E.LTC128B.U16 R157, desc[UR36][R14.64+0x20] ;  /* 0x000020240e9d7981 */ /* 0x000564000c1e1520 */
.L_x_43:
[----:B------:R-:W-:Y:S05]  /*e220*/  BSYNC B1 ;  /* 0x0000000000017941 */ /* 0x000fea0003800000 */
.L_x_42:
[----:B------:R-:W3:Y:S01]  /*e230*/  LDL.LU R164, [R1+0x420] ;  /* 0x0004200001a47983 */ /* 0x000ee20000300800 */
[----:B-1---5:R-:W-:Y:S01]  /*e240*/  IMAD.U32 R163, R157, 0x10000, RZ ;  /* 0x000100009da37824 */ /* 0x022fe200078e00ff */
[----:B------:R-:W-:Y:S01]  /*e250*/  ISETP.GT.AND P1, PT, R3, 0x11, PT ;  /* 0x000000110300780c */ /* 0x000fe20003f24270 */
[----:B------:R-:W-:Y:S01]  /*e260*/  BSSY B1, `(.L_x_44) ;  /* 0x000000a000017945 */ /* 0x000fe20003800000 */
[----:B------:R-:W-:Y:S01]  /*e270*/  LOP3.LUT R18, R18, 0xfbffffff, RZ, 0xc0, !PT ;  /* 0xfbffffff12127812 */ /* 0x000fe200078ec0ff */
[----:B------:R-:W-:-:S10]  /*e280*/  FMUL R163, R163, R16 ;  /* 0x00000010a3a37220 */ /* 0x000fd40000400000 */
[----:B------:R-:W-:Y:S01]  /*e290*/  @P1 LOP3.LUT R18, R18, 0x4000000, RZ, 0xfc, !PT ;  /* 0x0400000012121812 */ /* 0x000fe200078efcff */
[----:B---3--:R-:W-:-:S05]  /*e2a0*/  FFMA R163, R164, R2, R163 ;  /* 0x00000002a4a37223 */ /* 0x008fca00000000a3 */
[----:B------:R-:W-:-:S05]  /*e2b0*/  F2FP.BF16.F32.PACK_AB R163, RZ, R163 ;  /* 0x000000a3ffa3723e */ /* 0x000fca00000010ff */
[----:B------:R1:W-:Y:S01]  /*e2c0*/  @P0 STG.E.U16 desc[UR36][R4.64+0x20], R163 ;  /* 0x000020a304000986 */ /* 0x0003e2000c101524 */
[----:B------:R-:W-:-:S13]  /*e2d0*/  ISETP.GT.AND P0, PT, R0, RZ, P1 ;  /* 0x000000ff0000720c */ /* 0x000fda0000f04270 */
[----:B-1----:R-:W-:Y:S05]  /*e2e0*/  @!P0 BRA `(.L_x_45) ;  /* 0x0000000000048947 */ /* 0x002fea0003800000 */
[----:B------:R1:W5:Y:S02]  /*e2f0*/  LDG.E.LTC128B.U16 R157, desc[UR36][R14.64+0x22] ;  /* 0x000022240e9d7981 */ /* 0x000364000c1e1520 */
.L_x_45:
[----:B------:R-:W-:Y:S05]  /*e300*/  BSYNC B1 ;  /* 0x0000000000017941 */ /* 0x000fea0003800000 */
.L_x_44:
[----:B------:R-:W3:Y:S01]  /*e310*/  LDL.LU R164, [R1+0x424] ;  /* 0x0004240001a47983 */ /* 0x000ee20000300800 */
[----:B-----5:R-:W-:Y:S01]  /*e320*/  IMAD.U32 R163, R157, 0x10000, RZ ;  /* 0x000100009da37824 */ /* 0x020fe200078e00ff */
[----:B------:R-:W-:Y:S03]  /*e330*/  BSSY B1, `(.L_x_46) ;  /* 0x0000008000017945 */ /* 0x000fe60003800000 */
[----:B------:R-:W-:-:S04]  /*e340*/  FMUL R163, R163, R16 ;  /* 0x00000010a3a37220 */ /* 0x000fc80000400000 */
[----:B---3--:R-:W-:-:S05]  /*e350*/  FFMA R163, R164, R2, R163 ;  /* 0x00000002a4a37223 */ /* 0x008fca00000000a3 */
[----:B------:R-:W-:-:S05]  /*e360*/  F2FP.BF16.F32.PACK_AB R163, RZ, R163 ;  /* 0x000000a3ffa3723e */ /* 0x000fca00000010ff */
[----:B------:R3:W-:Y:S01]  /*e370*/  @P0 STG.E.U16 desc[UR36][R4.64+0x22], R163 ;  /* 0x000022a304000986 */ /* 0x0007e2000c101524 */
[----:B------:R-:W-:-:S13]  /*e380*/  ISETP.GT.AND P0, PT, R0, 0x8, P2 ;  /* 0x000000080000780c */ /* 0x000fda0001704270 */
[----:B---3--:R-:W-:Y:S05]  /*e390*/  @!P0 BRA `(.L_x_47) ;  /* 0x0000000000048947 */ /* 0x008fea0003800000 */
[----:B------:R3:W5:Y:S02]  /*e3a0*/  LDG.E.LTC128B.U16 R157, desc[UR36][R12.64+0x20] ;  /* 0x000020240c9d7981 */ /* 0x000764000c1e1520 */
.L_x_47:
[----:B------:R-:W-:Y:S05]  /*e3b0*/  BSYNC B1 ;  /* 0x0000000000017941 */ /* 0x000fea0003800000 */
.L_x_46:
[----:B------:R-:W2:Y:S01]  /*e3c0*/  LDL.LU R164, [R1+0x428] ;  /* 0x0004280001a47983 */ /* 0x000ea20000300800 */
[----:B-----5:R-:W-:Y:S01]  /*e3d0*/  IMAD.U32 R163, R157, 0x10000, RZ ;  /* 0x000100009da37824 */ /* 0x020fe200078e00ff */
[----:B------:R-:W-:Y:S03]  /*e3e0*/  BSSY B1, `(.L_x_48) ;  /* 0x0000008000017945 */ /* 0x000fe60003800000 */
[----:B------:R-:W-:-:S04]  /*e3f0*/  FMUL R163, R163, R16 ;  /* 0x00000010a3a37220 */ /* 0x000fc80000400000 */
[----:B--2---:R-:W-:-:S05]  /*e400*/  FFMA R163, R164, R2, R163 ;  /* 0x00000002a4a37223 */ /* 0x004fca00000000a3 */
[----:B------:R-:W-:-:S05]  /*e410*/  F2FP.BF16.F32.PACK_AB R163, RZ, R163 ;  /* 0x000000a3ffa3723e */ /* 0x000fca00000010ff */
[----:B------:R2:W-:Y:S01]  /*e420*/  @P0 STG.E.U16 desc[UR36][R6.64+0x20], R163 ;  /* 0x000020a306000986 */ /* 0x0005e2000c101524 */
[----:B------:R-:W-:-:S13]  /*e430*/  ISETP.GT.AND P0, PT, R0, 0x8, P1 ;  /* 0x000000080000780c */ /* 0x000fda0000f04270 */
[----:B--2---:R-:W-:Y:S05]  /*e440*/  @!P0 BRA `(.L_x_49) ;  /* 0x0000000000048947 */ /* 0x004fea0003800000 */
[----:B------:R2:W5:Y:S02]  /*e450*/  LDG.E.LTC128B.U16 R157, desc[UR36][R12.64+0x22] ;  /* 0x000022240c9d7981 */ /* 0x000564000c1e1520 */
.L_x_49:
[----:B------:R-:W-:Y:S05]  /*e460*/  BSYNC B1 ;  /* 0x0000000000017941 */ /* 0x000fea0003800000 */
.L_x_48:
[----:B------:R-:W3:Y:S01]  /*e470*/  LDL.LU R164, [R1+0x42c] ;  /* 0x00042c0001a47983 */ /* 0x000ee20000300800 */
[----:B-----5:R-:W-:Y:S01]  /*e480*/  IMAD.U32 R163, R157, 0x10000, RZ ;  /* 0x000100009da37824 */ /* 0x020fe200078e00ff */
        /* <DEDUP_REMOVED lines=9> */
[----:B---3--:R-:W-:Y:S05]  /*e520*/  @!P0 BRA `(.L_x_51) ;  /* 0x0000000000048947 */ /* 0x008fea0003800000 */
[----:B------:R3:W5:Y:S02]  /*e530*/  LDG.E.LTC128B.U16 R157, desc[UR36][R14.64+0x30] ;  /* 0x000030240e9d7981 */ /* 0x000764000c1e1520 */
.L_x_51:
[----:B------:R-:W-:Y:S05]  /*e540*/  BSYNC B1 ;  /* 0x0000000000017941 */ /* 0x000fea0003800000 */
.L_x_50:
[----:B------:R-:W2:Y:S01]  /*e550*/  LDL.LU R164, [R1+0x430] ;  /* 0x0004300001a47983 */ /* 0x000ea20000300800 */
[----:B-----5:R-:W-:Y:S01]  /*e560*/  IMAD.U32 R163, R157, 0x10000, RZ ;  /* 0x000100009da37824 */ /* 0x020fe200078e00ff */
[----:B------:R-:W-:Y:S01]  /*e570*/  ISETP.GT.AND P1, PT, R3, 0x19, PT ;  /* 0x000000190300780c */ /* 0x000fe20003f24270 */
[----:B------:R-:W-:Y:S01]  /*e580*/  BSSY B1, `(.L_x_52) ;  /* 0x000000a000017945 */ /* 0x000fe20003800000 */
[----:B------:R-:W-:Y:S01]  /*e590*/  LOP3.LUT R18, R18, 0xfeffffff, RZ, 0xc0, !PT ;  /* 0xfeffffff12127812 */ /* 0x000fe200078ec0ff */
[----:B------:R-:W-:-:S10]  /*e5a0*/  FMUL R163, R163, R16 ;  /* 0x00000010a3a37220 */ /* 0x000fd40000400000 */
[----:B------:R-:W-:Y:S01]  /*e5b0*/  @P1 LOP3.LUT R18, R18, 0x1000000, RZ, 0xfc, !PT ;  /* 0x0100000012121812 */ /* 0x000fe200078efcff */
[----:B--2---:R-:W-:-:S05]  /*e5c0*/  FFMA R163, R164, R2, R163 ;  /* 0x00000002a4a37223 */ /* 0x004fca00000000a3 */
[----:B------:R-:W-:-:S05]  /*e5d0*/  F2FP.BF16.F32.PACK_AB R163, RZ, R163 ;  /* 0x000000a3ffa3723e */ /* 0x000fca00000010ff */
[----:B------:R2:W-:Y:S01]  /*e5e0*/  @P0 STG.E.U16 desc[UR36][R4.64+0x30], R163 ;  /* 0x000030a304000986 */ /* 0x0005e2000c101524 */
[----:B------:R-:W-:-:S13]  /*e5f0*/  ISETP.GT.AND P0, PT, R0, RZ, P1 ;  /* 0x000000ff0000720c */ /* 0x000fda0000f04270 */
[----:B--2---:R-:W-:Y:S05]  /*e600*/  @!P0 BRA `(.L_x_53) ;  /* 0x0000000000048947 */ /* 0x004fea0003800000 */
[----:B------:R2:W5:Y:S02]  /*e610*/  LDG.E.LTC128B.U16 R157, desc[UR36][R14.64+0x32] ;  /* 0x000032240e9d7981 */ /* 0x000564000c1e1520 */
.L_x_53:
[----:B------:R-:W-:Y:S05]  /*e620*/  BSYNC B1 ;  /* 0x0000000000017941 */ /* 0x000fea0003800000 */
.L_x_52:
        /* <DEDUP_REMOVED lines=10> */
.L_x_55:
[----:B------:R-:W-:Y:S05]  /*e6d0*/  BSYNC B1 ;  /* 0x0000000000017941 */ /* 0x000fea0003800000 */
.L_x_54:
        /* <DEDUP_REMOVED lines=10> */
.L_x_57:
[----:B------:R-:W-:Y:S05]  /*e780*/  BSYNC B1 ;  /* 0x0000000000017941 */ /* 0x000fea0003800000 */
.L_x_56:
        /* <DEDUP_REMOVED lines=13> */
.L_x_59:
[----:B------:R-:W-:Y:S05]  /*e860*/  BSYNC B1 ;  /* 0x0000000000017941 */ /* 0x000fea0003800000 */
.L_x_58:
        /* <DEDUP_REMOVED lines=13> */
.L_x_61:
[----:B------:R-:W-:Y:S05]  /*e940*/  BSYNC B1 ;  /* 0x0000000000017941 */ /* 0x000fea0003800000 */
.L_x_60:
        /* <DEDUP_REMOVED lines=10> */
.L_x_63:
[----:B------:R-:W-:Y:S05]  /*e9f0*/  BSYNC B1 ;  /* 0x0000000000017941 */ /* 0x000fea0003800000 */
.L_x_62:
        /* <DEDUP_REMOVED lines=10> */
.L_x_65:
[----:B------:R-:W-:Y:S05]  /*eaa0*/  BSYNC B1 ;  /* 0x0000000000017941 */ /* 0x000fea0003800000 */
.L_x_64:
        /* <DEDUP_REMOVED lines=13> */
.L_x_67:
[----:B------:R-:W-:Y:S05]  /*eb80*/  BSYNC B1 ;  /* 0x0000000000017941 */ /* 0x000fea0003800000 */
.L_x_66:
        /* <DEDUP_REMOVED lines=13> */
.L_x_69:
[----:B------:R-:W-:Y:S05]  /*ec60*/  BSYNC B1 ;  /* 0x0000000000017941 */ /* 0x000fea0003800000 */
.L_x_68:
        /* <DEDUP_REMOVED lines=10> */
.L_x_71:
[----:B------:R-:W-:Y:S05]  /*ed10*/  BSYNC B1 ;  /* 0x0000000000017941 */ /* 0x000fea0003800000 */
.L_x_70:
[----:B------:R-:W2:Y:S01]  /*ed20*/  LDL.LU R164, [R1+0x458] ;  /* 0x0004580001a47983 */ /* 0x000ea20000300800 */
[----:B-----5:R-:W-:Y:S01]  /*ed30*/  IMAD.U32 R163, R157, 0x10000, RZ ;  /* 0x000100009da37824 */ /* 0x020fe200078e00ff */
[----:B------:R-:W-:Y:S03]  /*ed40*/  BSSY B1, `(.L_x_72) ;  /* 0x0000009000017945 */ /* 0x000fe60003800000 */
[----:B------:R-:W-:-:S04]  /*ed50*/  FMUL R163, R163, R16 ;  /* 0x00000010a3a37220 */ /* 0x000fc80000400000 */
[----:B--2---:R-:W-:-:S05]  /*ed60*/  FFMA R163, R164, R2, R163 ;  /* 0x00000002a4a37223 */ /* 0x004fca00000000a3 */
[----:B------:R-:W-:-:S05]  /*ed70*/  F2FP.BF16.F32.PACK_AB R163, RZ, R163 ;  /* 0x000000a3ffa3723e */ /* 0x000fca00000010ff */
[----:B------:R2:W-:Y:S01]  /*ed80*/  @P0 STG.E.U16 desc[UR36][R6.64+0x50], R163 ;  /* 0x000050a306000986 */ /* 0x0005e2000c101524 */
[----:B------:R-:W-:Y:S02]  /*ed90*/  ISETP.GT.AND P0, PT, R0, 0x8, P1 ;  /* 0x000000080000780c */ /* 0x000fe40000f04270 */
[----:B--2---:R-:W-:-:S11]  /*eda0*/  PRMT R163, R157, 0x7610, R163 ;  /* 0x000076109da37816 */ /* 0x004fd600000000a3 */
[----:B------:R-:W-:Y:S05]  /*edb0*/  @!P0 BRA `(.L_x_73) ;  /* 0x0000000000048947 */ /* 0x000fea0003800000 */
[----:B------:R2:W5:Y:S02]  /*edc0*/  LDG.E.LTC128B.U16 R163, desc[UR36][R12.64+0x52] ;  /* 0x000052240ca37981 */ /* 0x000564000c1e1520 */
.L_x_73:
[----:B------:R-:W-:Y:S05]  /*edd0*/  BSYNC B1 ;  /* 0x0000000000017941 */ /* 0x000fea0003800000 */
.L_x_72:
        /* <DEDUP_REMOVED lines=9> */
[----:B------:R3:W-:Y:S02]  /*ee70*/  @P0 STG.E.U16 desc[UR36][R6.64+0x52], R157 ;  /* 0x0000529d06000986 */ /* 0x0007e4000c101524 */
[----:B---3--:R-:W-:-:S05]  /*ee80*/  IADD3 R157, P0, R10, 0x80, RZ ;  /* 0x000000800a9d7810 */ /* 0x008fca0007f1e0ff */
[----:B------:R-:W-:Y:S02]  /*ee90*/  IMAD.X R10, RZ, RZ, R11, P0 ;  /* 0x000000ffff0a7224 */ /* 0x000fe400000e060b */
[----:B------:R-:W-:-:S04]  /*eea0*/  IMAD.WIDE.U32 R164, R157, R8, R160 ;  /* 0x000000089da47225 */ /* 0x000fc800078e00a0 */
[----:B------:R-:W-:-:S04]  /*eeb0*/  IMAD R10, R10, R8, RZ ;  /* 0x000000080a0a7224 */ /* 0x000fc800078e02ff */
[C---:B------:R-:W-:Y:S02]  /*eec0*/  IMAD R159, R157.reuse, R9, R10 ;  /* 0x000000099d9f7224 */ /* 0x040fe400078e020a */
[----:B------:R-:W-:-:S04]  /*eed0*/  IMAD.WIDE.U32 R10, R157, R8, R154 ;  /* 0x000000089d0a7225 */ /* 0x000fc800078e009a */
[----:B------:R-:W-:Y:S01]  /*eee0*/  IMAD.IADD R9, R11, 0x1, R159 ;  /* 0x000000010b097824 */ /* 0x000fe200078e029f */
[----:B------:R-:W-:Y:S01]  /*eef0*/  LEA R166, P0, R10, R22, 0x1 ;  /* 0x000000160aa67211 */ /* 0x000fe200078008ff */
[----:B------:R-:W-:-:S03]  /*ef00*/  IMAD.IADD R154, R159, 0x1, R165 ;  /* 0x000000019f9a7824 */ /* 0x000fc600078e02a5 */
[----:B------:R-:W-:Y:S01]  /*ef10*/  LEA.HI.X R167, R10, R23, R9, 0x1, P0 ;  /* 0x000000170aa77211 */ /* 0x000fe200000f0c09 */
[----:B------:R-:W-:Y:S01]  /*ef20*/  IMAD.WIDE.U32 R8, R157, R8, R152 ;  /* 0x000000089d087225 */ /* 0x000fe200078e0098 */
[----:B------:R-:W-:-:S03]  /*ef30*/  IADD3 R160, P0, R152, R164, RZ ;  /* 0x000000a498a07210 */ /* 0x000fc60007f1e0ff */
[----:B------:R-:W-:Y:S02]  /*ef40*/  IMAD.IADD R9, R159, 0x1, R9 ;  /* 0x000000019f097824 */ /* 0x000fe400078e0209 */
[----:B------:R-:W-:Y:S02]  /*ef50*/  IMAD.X R161, R153, 0x1, R154, P0 ;  /* 0x0000000199a17824 */ /* 0x000fe400000e069a */
[----:B------:R-:W-:-:S04]  /*ef60*/  IMAD.WIDE.U32 R8, R19, R156, R8 ;  /* 0x0000009c13087225 */ /* 0x000fc800078e0008 */
[----:B------:R-:W-:Y:S01]  /*ef70*/  IMAD.IADD R9, R162, 0x1, R9 ;  /* 0x00000001a2097824 */ /* 0x000fe200078e0209 */
[C---:B------:R-:W-:Y:S01]  /*ef80*/  LEA R10, P0, R8.reuse, R22, 0x1 ;  /* 0x00000016080a7211 */ /* 0x040fe200078008ff */
[----:B------:R-:W-:Y:S01]  /*ef90*/  IMAD.WIDE.U32 R156, R19, R156, R160 ;  /* 0x0000009c139c7225 */ /* 0x000fe200078e00a0 */
[----:B------:R-:W-:Y:S02]  /*efa0*/  PRMT R19, R163, 0x7610, R19 ;  /* 0x00007610a3137816 */ /* 0x000fe40000000013 */
[----:B------:R-:W-:Y:S01]  /*efb0*/  LEA.HI.X R11, R8, R23, R9, 0x1, P0 ;  /* 0x00000017080b7211 */ /* 0x000fe200000f0c09 */
[----:B------:R-:W-:Y:S01]  /*efc0*/  IMAD.IADD R162, R162, 0x1, R157 ;  /* 0x00000001a2a27824 */ /* 0x000fe200078e029d */
[----:B------:R-:W-:-:S04]  /*efd0*/  LEA R8, P0, R156, R22, 0x1 ;  /* 0x000000169c087211 */ /* 0x000fc800078008ff */
[----:B------:R-:W-:Y:S02]  /*efe0*/  LEA.HI.X R9, R156, R23, R162, 0x1, P0 ;  /* 0x000000179c097211 */ /* 0x000fe400000f0ca2 */
[----:B------:R-:W-:-:S05]  /*eff0*/  IADD3 R158, P0, R158, R164, RZ ;  /* 0x000000a49e9e7210 */ /* 0x000fca0007f1e0ff */
[----:B------:R-:W-:Y:S01]  /*f000*/  IMAD.X R154, R154, 0x1, R155, P0 ;  /* 0x000000019a9a7824 */ /* 0x000fe200000e069b */
[----:B------:R-:W-:-:S04]  /*f010*/  LEA R152, P0, R158, R22, 0x1 ;  /* 0x000000169e987211 */ /* 0x000fc800078008ff */
[----:B------:R-:W-:Y:S02]  /*f020*/  LEA.HI.X R153, R158, R23, R154, 0x1, P0 ;  /* 0x000000179e997211 */ /* 0x000fe400000f0c9a */
[----:B------:R-:W-:-:S13]  /*f030*/  ISETP.GT.AND P0, PT, R0, RZ, P2 ;  /* 0x000000ff0000720c */ /* 0x000fda0001704270 */
[----:B------:R-:W-:Y:S05]  /*f040*/  @!P0 BRA `(.L_x_75) ;  /* 0x0000000000048947 */ /* 0x000fea0003800000 */
[----:B------:R3:W5:Y:S02]  /*f050*/  LDG.E.LTC128B.U16 R19, desc[UR36][R14.64+0x60] ;  /* 0x000060240e137981 */ /* 0x000764000c1e1520 */
.L_x_75:
[----:B------:R-:W-:Y:S05]  /*f060*/  BSYNC B1 ;  /* 0x0000000000017941 */ /* 0x000fea0003800000 */
.L_x_74:
        /* <DEDUP_REMOVED lines=13> */
.L_x_77:
[----:B------:R-:W-:Y:S05]  /*f140*/  BSYNC B1 ;  /* 0x0000000000017941 */ /* 0x000fea0003800000 */
.L_x_76:
        /* <DEDUP_REMOVED lines=10> */
.L_x_79:
[----:B------:R-:W-:Y:S05]  /*f1f0*/  BSYNC B1 ;  /* 0x0000000000017941 */ /* 0x000fea0003800000 */
.L_x_78:
        /* <DEDUP_REMOVED lines=10> */
.L_x_81:
[----:B------:R-:W-:Y:S05]  /*f2a0*/  BSYNC B1 ;  /* 0x0000000000017941 */ /* 0x000fea0003800000 */
.L_x_80:
        /* <DEDUP_REMOVED lines=13> */
.L_x_83:
[----:B------:R-:W-:Y:S05]  /*f380*/  BSYNC B1 ;  /* 0x0000000000017941 */ /* 0x000fea0003800000 */
.L_x_82:
        /* <DEDUP_REMOVED lines=13> */
.L_x_85:
[----:B------:R-:W-:Y:S05]  /*f460*/  BSYNC B1 ;  /* 0x0000000000017941 */ /* 0x000fea0003800000 */
.L_x_84:
        /* <DEDUP_REMOVED lines=10> */
.L_x_87:
[----:B------:R-:W-:Y:S05]  /*f510*/  BSYNC B1 ;  /* 0x0000000000017941 */ /* 0x000fea0003800000 */
.L_x_86:
        /* <DEDUP_REMOVED lines=10> */
.L_x_89:
[----:B------:R-:W-:Y:S05]  /*f5c0*/  BSYNC B1 ;  /* 0x0000000000017941 */ /* 0x000fea0003800000 */
.L_x_88:
        /* <DEDUP_REMOVED lines=13> */
.L_x_91:
[----:B------:R-:W-:Y:S05]  /*f6a0*/  BSYNC B1 ;  /* 0x0000000000017941 */ /* 0x000fea0003800000 */
.L_x_90:
        /* <DEDUP_REMOVED lines=13> */
.L_x_93:
[----:B------:R-:W-:Y:S05]  /*f780*/  BSYNC B1 ;  /* 0x0000000000017941 */ /* 0x000fea0003800000 */
.L_x_92:
        /* <DEDUP_REMOVED lines=10> */
.L_x_95:
[----:B------:R-:W-:Y:S05]  /*f830*/  BSYNC B1 ;  /* 0x0000000000017941 */ /* 0x000fea0003800000 */
.L_x_94:
        /* <DEDUP_REMOVED lines=10> */
.L_x_97:
[----:B------:R-:W-:Y:S05]  /*f8e0*/  BSYNC B1 ;  /* 0x0000000000017941 */ /* 0x000fea0003800000 */
.L_x_96:
        /* <DEDUP_REMOVED lines=13> */
.L_x_99:
[----:B------:R-:W-:Y:S05]  /*f9c0*/  BSYNC B1 ;  /* 0x0000000000017941 */ /* 0x000fea0003800000 */
.L_x_98:
        /* <DEDUP_REMOVED lines=13> */
.L_x_101:
[----:B------:R-:W-:Y:S05]  /*faa0*/  BSYNC B1 ;  /* 0x0000000000017941 */ /* 0x000fea0003800000 */
.L_x_100:
        /* <DEDUP_REMOVED lines=10> */
.L_x_103:
[----:B------:R-:W-:Y:S05]  /*fb50*/  BSYNC B1 ;  /* 0x0000000000017941 */ /* 0x000fea0003800000 */
.L_x_102:
        /* <DEDUP_REMOVED lines=10> */
.L_x_105:
[----:B------:R-:W-:Y:S05]  /*fc00*/  BSYNC B1 ;  /* 0x0000000000017941 */ /* 0x000fea0003800000 */
.L_x_104:
        /* <DEDUP_REMOVED lines=13> */
.L_x_107:
[----:B------:R-:W-:Y:S05]  /*fce0*/  BSYNC B1 ;  /* 0x0000000000017941 */ /* 0x000fea0003800000 */
.L_x_106:
        /* <DEDUP_REMOVED lines=13> */
.L_x_109:
[----:B------:R-:W-:Y:S05]  /*fdc0*/  BSYNC B1 ;  /* 0x0000000000017941 */ /* 0x000fea0003800000 */
.L_x_108:
        /* <DEDUP_REMOVED lines=10> */
.L_x_111:
[----:B------:R-:W-:Y:S05]  /*fe70*/  BSYNC B1 ;  /* 0x0000000000017941 */ /* 0x000fea0003800000 */
.L_x_110:
        /* <DEDUP_REMOVED lines=10> */
.L_x_113:
[----:B------:R-:W-:Y:S05]  /*ff20*/  BSYNC B1 ;  /* 0x0000000000017941 */ /* 0x000fea0003800000 */
.L_x_112:
        /* <DEDUP_REMOVED lines=13> */
.L_x_115:
[----:B------:R-:W-:Y:S05]  /*10000*/  BSYNC B1 ;  /* 0x0000000000017941 */ /* 0x000fea0003800000 */
.L_x_114:
        /* <DEDUP_REMOVED lines=13> */
.L_x_117:
[----:B------:R-:W-:Y:S05]  /*100e0*/  BSYNC B1 ;  /* 0x0000000000017941 */ /* 0x000fea0003800000 */
.L_x_116:
        /* <DEDUP_REMOVED lines=10> */
.L_x_119:
[----:B------:R-:W-:Y:S05]  /*10190*/  BSYNC B1 ;  /* 0x0000000000017941 */ /* 0x000fea0003800000 */
.L_x_118:
        /* <DEDUP_REMOVED lines=10> */
.L_x_121:
[----:B------:R-:W-:Y:S05]  /*10240*/  BSYNC B1 ;  /* 0x0000000000017941 */ /* 0x000fea0003800000 */
.L_x_120:
        /* <DEDUP_REMOVED lines=13> */
.L_x_123:
[----:B------:R-:W-:Y:S05]  /*10320*/  BSYNC B1 ;  /* 0x0000000000017941 */ /* 0x000fea0003800000 */
.L_x_122:
        /* <DEDUP_REMOVED lines=13> */
.L_x_125:
[----:B------:R-:W-:Y:S05]  /*10400*/  BSYNC B1 ;  /* 0x0000000000017941 */ /* 0x000fea0003800000 */
.L_x_124:
        /* <DEDUP_REMOVED lines=10> */
.L_x_127:
[----:B------:R-:W-:Y:S05]  /*104b0*/  BSYNC B1 ;  /* 0x0000000000017941 */ /* 0x000fea0003800000 */
.L_x_126:
        /* <DEDUP_REMOVED lines=10> */
.L_x_129:
[----:B------:R-:W-:Y:S05]  /*10560*/  BSYNC B1 ;  /* 0x0000000000017941 */ /* 0x000fea0003800000 */
.L_x_128:
        /* <DEDUP_REMOVED lines=13> */
.L_x_131:
[----:B------:R-:W-:Y:S05]  /*10640*/  BSYNC B1 ;  /* 0x0000000000017941 */ /* 0x000fea0003800000 */
.L_x_130:
        /* <DEDUP_REMOVED lines=13> */
.L_x_133:
[----:B------:R-:W-:Y:S05]  /*10720*/  BSYNC B1 ;  /* 0x0000000000017941 */ /* 0x000fea0003800000 */
.L_x_132:
        /* <DEDUP_REMOVED lines=10> */
.L_x_135:
[----:B------:R-:W-:Y:S05]  /*107d0*/  BSYNC B1 ;  /* 0x0000000000017941 */ /* 0x000fea0003800000 */
.L_x_134:
        /* <DEDUP_REMOVED lines=10> */
.L_x_137:
[----:B------:R-:W-:Y:S05]  /*10880*/  BSYNC B1 ;  /* 0x0000000000017941 */ /* 0x000fea0003800000 */
.L_x_136:
        /* <DEDUP_REMOVED lines=13> */
.L_x_139:
[----:B------:R-:W-:Y:S05]  /*10960*/  BSYNC B1 ;  /* 0x0000000000017941 */ /* 0x000fea0003800000 */
.L_x_138:
        /* <DEDUP_REMOVED lines=13> */
.L_x_141:
[----:B------:R-:W-:Y:S05]  /*10a40*/  BSYNC B1 ;  /* 0x0000000000017941 */ /* 0x000fea0003800000 */
.L_x_140:
        /* <DEDUP_REMOVED lines=10> */
.L_x_143:
[----:B------:R-:W-:Y:S05]  /*10af0*/  BSYNC B1 ;  /* 0x0000000000017941 */ /* 0x000fea0003800000 */
.L_x_142:
        /* <DEDUP_REMOVED lines=10> */
.L_x_145:
[----:B------:R-:W-:Y:S05]  /*10ba0*/  BSYNC B1 ;  /* 0x0000000000017941 */ /* 0x000fea0003800000 */
.L_x_144:
        /* <DEDUP_REMOVED lines=13> */
.L_x_147:
[----:B------:R-:W-:Y:S05]  /*10c80*/  BSYNC B1 ;  /* 0x0000000000017941 */ /* 0x000fea0003800000 */
.L_x_146:
        /* <DEDUP_REMOVED lines=13> */
.L_x_149:
[----:B------:R-:W-:Y:S05]  /*10d60*/  BSYNC B1 ;  /* 0x0000000000017941 */ /* 0x000fea0003800000 */
.L_x_148:
        /* <DEDUP_REMOVED lines=10> */
.L_x_151:
[----:B------:R-:W-:Y:S05]  /*10e10*/  BSYNC B1 ;  /* 0x0000000000017941 */ /* 0x000fea0003800000 */
.L_x_150:
        /* <DEDUP_REMOVED lines=10> */
.L_x_153:
[----:B------:R-:W-:Y:S05]  /*10ec0*/  BSYNC B1 ;  /* 0x0000000000017941 */ /* 0x000fea0003800000 */
.L_x_152:
        /* <DEDUP_REMOVED lines=13> */
.L_x_155:
[----:B------:R-:W-:Y:S05]  /*10fa0*/  BSYNC B1 ;  /* 0x0000000000017941 */ /* 0x000fea0003800000 */
.L_x_154:
        /* <DEDUP_REMOVED lines=13> */
.L_x_157:
[----:B------:R-:W-:Y:S05]  /*11080*/  BSYNC B1 ;  /* 0x0000000000017941 */ /* 0x000fea0003800000 */
.L_x_156:
        /* <DEDUP_REMOVED lines=10> */
.L_x_159:
[----:B------:R-:W-:Y:S05]  /*11130*/  BSYNC B1 ;  /* 0x0000000000017941 */ /* 0x000fea0003800000 */
.L_x_158:
        /* <DEDUP_REMOVED lines=10> */
.L_x_161:
[----:B------:R-:W-:Y:S05]  /*111e0*/  BSYNC B1 ;  /* 0x0000000000017941 */ /* 0x000fea0003800000 */
.L_x_160:
        /* <DEDUP_REMOVED lines=13> */
.L_x_163:
[----:B------:R-:W-:Y:S05]  /*112c0*/  BSYNC B1 ;  /* 0x0000000000017941 */ /* 0x000fea0003800000 */
.L_x_162:
        /* <DEDUP_REMOVED lines=13> */
.L_x_165:
[----:B------:R-:W-:Y:S05]  /*113a0*/  BSYNC B1 ;  /* 0x0000000000017941 */ /* 0x000fea0003800000 */
.L_x_164:
        /* <DEDUP_REMOVED lines=10> */
.L_x_167:
[----:B------:R-:W-:Y:S05]  /*11450*/  BSYNC B1 ;  /* 0x0000000000017941 */ /* 0x000fea0003800000 */
.L_x_166:
        /* <DEDUP_REMOVED lines=10> */
.L_x_169:
[----:B------:R-:W-:Y:S05]  /*11500*/  BSYNC B1 ;  /* 0x0000000000017941 */ /* 0x000fea0003800000 */
.L_x_168:
        /* <DEDUP_REMOVED lines=13> */
.L_x_171:
[----:B------:R-:W-:Y:S05]  /*115e0*/  BSYNC B1 ;  /* 0x0000000000017941 */ /* 0x000fea0003800000 */
.L_x_170:
        /* <DEDUP_REMOVED lines=13> */
.L_x_173:
[----:B------:R-:W-:Y:S05]  /*116c0*/  BSYNC B1 ;  /* 0x0000000000017941 */ /* 0x000fea0003800000 */
.L_x_172:
        /* <DEDUP_REMOVED lines=10> */
.L_x_175:
[----:B------:R-:W-:Y:S05]  /*11770*/  BSYNC B1 ;  /* 0x0000000000017941 */ /* 0x000fea0003800000 */
.L_x_174:
        /* <DEDUP_REMOVED lines=10> */
.L_x_177:
[----:B------:R-:W-:Y:S05]  /*11820*/  BSYNC B1 ;  /* 0x0000000000017941 */ /* 0x000fea0003800000 */
.L_x_176:
        /* <DEDUP_REMOVED lines=13> */
.L_x_179:
[----:B------:R-:W-:Y:S05]  /*11900*/  BSYNC B1 ;  /* 0x0000000000017941 */ /* 0x000fea0003800000 */
.L_x_178:
        /* <DEDUP_REMOVED lines=13> */
.L_x_181:
[----:B------:R-:W-:Y:S05]  /*119e0*/  BSYNC B1 ;  /* 0x0000000000017941 */ /* 0x000fea0003800000 */
.L_x_180:
        /* <DEDUP_REMOVED lines=10> */
.L_x_183:
[----:B------:R-:W-:Y:S05]  /*11a90*/  BSYNC B1 ;  /* 0x0000000000017941 */ /* 0x000fea0003800000 */
.L_x_182:
        /* <DEDUP_REMOVED lines=10> */
.L_x_185:
[----:B------:R-:W-:Y:S05]  /*11b40*/  BSYNC B1 ;  /* 0x0000000000017941 */ /* 0x000fea0003800000 */
.L_x_184:
        /* <DEDUP_REMOVED lines=13> */
.L_x_187:
[----:B------:R-:W-:Y:S05]  /*11c20*/  BSYNC B1 ;  /* 0x0000000000017941 */ /* 0x000fea0003800000 */
.L_x_186:
        /* <DEDUP_REMOVED lines=13> */
.L_x_189:
[----:B------:R-:W-:Y:S05]  /*11d00*/  BSYNC B1 ;  /* 0x0000000000017941 */ /* 0x000fea0003800000 */
.L_x_188:
        /* <DEDUP_REMOVED lines=10> */
.L_x_191:
[----:B------:R-:W-:Y:S05]  /*11db0*/  BSYNC B1 ;  /* 0x0000000000017941 */ /* 0x000fea0003800000 */
.L_x_190:
        /* <DEDUP_REMOVED lines=10> */
.L_x_193:
[----:B------:R-:W-:Y:S05]  /*11e60*/  BSYNC B1 ;  /* 0x0000000000017941 */ /* 0x000fea0003800000 */
.L_x_192:
        /* <DEDUP_REMOVED lines=13> */
.L_x_195:
[----:B------:R-:W-:Y:S05]  /*11f40*/  BSYNC B1 ;  /* 0x0000000000017941 */ /* 0x000fea0003800000 */
.L_x_194:
        /* <DEDUP_REMOVED lines=13> */
.L_x_197:
[----:B------:R-:W-:Y:S05]  /*12020*/  BSYNC B1 ;  /* 0x0000000000017941 */ /* 0x000fea0003800000 */
.L_x_196:
        /* <DEDUP_REMOVED lines=10> */
.L_x_199:
[----:B------:R-:W-:Y:S05]  /*120d0*/  BSYNC B1 ;  /* 0x0000000000017941 */ /* 0x000fea0003800000 */
.L_x_198:
        /* <DEDUP_REMOVED lines=10> */
.L_x_201:
[----:B------:R-:W-:Y:S05]  /*12180*/  BSYNC B1 ;  /* 0x0000000000017941 */ /* 0x000fea0003800000 */
.L_x_200:
        /* <DEDUP_REMOVED lines=13> */
.L_x_203:
[----:B------:R-:W-:Y:S05]  /*12260*/  BSYNC B1 ;  /* 0x0000000000017941 */ /* 0x000fea0003800000 */
.L_x_202:
        /* <DEDUP_REMOVED lines=13> */
.L_x_205:
[----:B------:R-:W-:Y:S05]  /*12340*/  BSYNC B1 ;  /* 0x0000000000017941 */ /* 0x000fea0003800000 */
.L_x_204:
        /* <DEDUP_REMOVED lines=10> */
.L_x_207:
[----:B------:R-:W-:Y:S05]  /*123f0*/  BSYNC B1 ;  /* 0x0000000000017941 */ /* 0x000fea0003800000 */
.L_x_206:
        /* <DEDUP_REMOVED lines=10> */
.L_x_209:
[----:B------:R-:W-:Y:S05]  /*124a0*/  BSYNC B1 ;  /* 0x0000000000017941 */ /* 0x000fea0003800000 */
.L_x_208:
        /* <DEDUP_REMOVED lines=13> */
.L_x_211:
[----:B------:R-:W-:Y:S05]  /*12580*/  BSYNC B1 ;  /* 0x0000000000017941 */ /* 0x000fea0003800000 */
.L_x_210:
        /* <DEDUP_REMOVED lines=13> */
.L_x_213:
[----:B------:R-:W-:Y:S05]  /*12660*/  BSYNC B1 ;  /* 0x0000000000017941 */ /* 0x000fea0003800000 */
.L_x_212:
        /* <DEDUP_REMOVED lines=10> */
.L_x_215:
[----:B------:R-:W-:Y:S05]  /*12710*/  BSYNC B1 ;  /* 0x0000000000017941 */ /* 0x000fea0003800000 */
.L_x_214:
        /* <DEDUP_REMOVED lines=10> */
.L_x_217:
[----:B------:R-:W-:Y:S05]  /*127c0*/  BSYNC B1 ;  /* 0x0000000000017941 */ /* 0x000fea0003800000 */
.L_x_216:
        /* <DEDUP_REMOVED lines=13> */
.L_x_219:
[----:B------:R-:W-:Y:S05]  /*128a0*/  BSYNC B1 ;  /* 0x0000000000017941 */ /* 0x000fea0003800000 */
.L_x_218:
        /* <DEDUP_REMOVED lines=13> */
.L_x_221:
[----:B------:R-:W-:Y:S05]  /*12980*/  BSYNC B1 ;  /* 0x0000000000017941 */ /* 0x000fea0003800000 */
.L_x_220:
        /* <DEDUP_REMOVED lines=10> */
.L_x_223:
[----:B------:R-:W-:Y:S05]  /*12a30*/  BSYNC B1 ;  /* 0x0000000000017941 */ /* 0x000fea0003800000 */
.L_x_222:
        /* <DEDUP_REMOVED lines=10> */
.L_x_225:
[----:B------:R-:W-:Y:S05]  /*12ae0*/  BSYNC B1 ;  /* 0x0000000000017941 */ /* 0x000fea0003800000 */
.L_x_224:
        /* <DEDUP_REMOVED lines=13> */
.L_x_227:
[----:B------:R-:W-:Y:S05]  /*12bc0*/  BSYNC B1 ;  /* 0x0000000000017941 */ /* 0x000fea0003800000 */
.L_x_226:
        /* <DEDUP_REMOVED lines=13> */
.L_x_229:
[----:B------:R-:W-:Y:S05]  /*12ca0*/  BSYNC B1 ;  /* 0x0000000000017941 */ /* 0x000fea0003800000 */
.L_x_228:
        /* <DEDUP_REMOVED lines=10> */
.L_x_231:
[----:B------:R-:W-:Y:S05]  /*12d50*/  BSYNC B1 ;  /* 0x0000000000017941 */ /* 0x000fea0003800000 */
.L_x_230:
        /* <DEDUP_REMOVED lines=10> */
.L_x_233:
[----:B------:R-:W-:Y:S05]  /*12e00*/  BSYNC B1 ;  /* 0x0000000000017941 */ /* 0x000fea0003800000 */
.L_x_232:
        /* <DEDUP_REMOVED lines=13> */
.L_x_235:
[----:B------:R-:W-:Y:S05]  /*12ee0*/  BSYNC B1 ;  /* 0x0000000000017941 */ /* 0x000fea0003800000 */
.L_x_234:
        /* <DEDUP_REMOVED lines=13> */
.L_x_237:
[----:B------:R-:W-:Y:S05]  /*12fc0*/  BSYNC B1 ;  /* 0x0000000000017941 */ /* 0x000fea0003800000 */
.L_x_236:
        /* <DEDUP_REMOVED lines=10> */
.L_x_239:
[----:B------:R-:W-:Y:S05]  /*13070*/  BSYNC B1 ;  /* 0x0000000000017941 */ /* 0x000fea0003800000 */
.L_x_238:
        /* <DEDUP_REMOVED lines=10> */
.L_x_241:
[----:B------:R-:W-:Y:S05]  /*13120*/  BSYNC B1 ;  /* 0x0000000000017941 */ /* 0x000fea0003800000 */
.L_x_240:
        /* <DEDUP_REMOVED lines=13> */
.L_x_243:
[----:B------:R-:W-:Y:S05]  /*13200*/  BSYNC B1 ;  /* 0x0000000000017941 */ /* 0x000fea0003800000 */
.L_x_242:
        /* <DEDUP_REMOVED lines=13> */
.L_x_245:
[----:B------:R-:W-:Y:S05]  /*132e0*/  BSYNC B1 ;  /* 0x0000000000017941 */ /* 0x000fea0003800000 */
.L_x_244:
        /* <DEDUP_REMOVED lines=10> */
.L_x_247:
[----:B------:R-:W-:Y:S05]  /*13390*/  BSYNC B1 ;  /* 0x0000000000017941 */ /* 0x000fea0003800000 */
.L_x_246:
        /* <DEDUP_REMOVED lines=10> */
.L_x_249:
[----:B------:R-:W-:Y:S05]  /*13440*/  BSYNC B1 ;  /* 0x0000000000017941 */ /* 0x000fea0003800000 */
.L_x_248:
        /* <DEDUP_REMOVED lines=13> */
.L_x_251:
[----:B------:R-:W-:Y:S05]  /*13520*/  BSYNC B1 ;  /* 0x0000000000017941 */ /* 0x000fea0003800000 */
.L_x_250:
        /* <DEDUP_REMOVED lines=13> */
.L_x_253:
[----:B------:R-:W-:Y:S05]  /*13600*/  BSYNC B1 ;  /* 0x0000000000017941 */ /* 0x000fea0003800000 */
.L_x_252:
        /* <DEDUP_REMOVED lines=10> */
.L_x_255:
[----:B------:R-:W-:Y:S05]  /*136b0*/  BSYNC B1 ;  /* 0x0000000000017941 */ /* 0x000fea0003800000 */
.L_x_254:
        /* <DEDUP_REMOVED lines=10> */
.L_x_257:
[----:B------:R-:W-:Y:S05]  /*13760*/  BSYNC B1 ;  /* 0x0000000000017941 */ /* 0x000fea0003800000 */
.L_x_256:
        /* <DEDUP_REMOVED lines=13> */
.L_x_259:
[----:B------:R-:W-:Y:S05]  /*13840*/  BSYNC B1 ;  /* 0x0000000000017941 */ /* 0x000fea0003800000 */
.L_x_258:
        /* <DEDUP_REMOVED lines=13> */
.L_x_261:
[----:B------:R-:W-:Y:S05]  /*13920*/  BSYNC B1 ;  /* 0x0000000000017941 */ /* 0x000fea0003800000 */
.L_x_260:
        /* <DEDUP_REMOVED lines=10> */
.L_x_263:
[----:B------:R-:W-:Y:S05]  /*139d0*/  BSYNC B1 ;  /* 0x0000000000017941 */ /* 0x000fea0003800000 */
.L_x_262:
        /* <DEDUP_REMOVED lines=10> */
.L_x_265:
[----:B------:R-:W-:Y:S05]  /*13a80*/  BSYNC B1 ;  /* 0x0000000000017941 */ /* 0x000fea0003800000 */
.L_x_264:
[----:B------:R-:W3:Y:S01]  /*13a90*/  LDL.LU R23, [R1+0x5dc] ;  /* 0x0005dc0001177983 */ /* 0x000ee20000300800 */
[----:B-----5:R-:W-:Y:S01]  /*13aa0*/  IMAD.U32 R22, R19, 0x10000, RZ ;  /* 0x0001000013167824 */ /* 0x020fe200078e00ff */
[----:B------:R-:W-:Y:S01]  /*13ab0*/  ISETP.GT.AND P3, PT, R3, 0xf0, PT ;  /* 0x000000f00300780c */ /* 0x000fe20003f64270 */
[----:B------:R-:W-:Y:S02]  /*13ac0*/  BSSY B1, `(.L_x_266) ;  /* 0x0000008000017945 */ /* 0x000fe40003800000 */
[----:B------:R-:W-:-:S04]  /*13ad0*/  FMUL R22, R22, R16 ;  /* 0x0000001016167220 */ /* 0x000fc80000400000 */
[----:B---3--:R-:W-:-:S05]  /*13ae0*/  FFMA R22, R23, R2, R22 ;  /* 0x0000000217167223 */ /* 0x008fca0000000016 */
[----:B------:R-:W-:-:S05]  /*13af0*/  F2FP.BF16.F32.PACK_AB R22, RZ, R22 ;  /* 0x00000016ff16723e */ /* 0x000fca00000010ff */
[----:B------:R3:W-:Y:S01]  /*13b00*/  @P0 STG.E.U16 desc[UR36][R6.64+0x1d2], R22 ;  /* 0x0001d21606000986 */ /* 0x0007e2000c101524 */
[----:B------:R-:W-:-:S13]  /*13b10*/  ISETP.GT.AND P0, PT, R0, RZ, P3 ;  /* 0x000000ff0000720c */ /* 0x000fda0001f04270 */
[----:B---3--:R-:W-:Y:S05]  /*13b20*/  @!P0 BRA `(.L_x_267) ;  /* 0x0000000000048947 */ /* 0x008fea0003800000 */
[----:B------:R3:W5:Y:S02]  /*13b30*/  LDG.E.LTC128B.U16 R19, desc[UR36][R14.64+0x1e0] ;  /* 0x0001e0240e137981 */ /* 0x000764000c1e1520 */
.L_x_267:
[----:B------:R-:W-:Y:S05]  /*13b40*/  BSYNC B1 ;  /* 0x0000000000017941 */ /* 0x000fea0003800000 */
.L_x_266:
[----:B------:R-:W2:Y:S01]  /*13b50*/  LDL.LU R23, [R1+0x5e0] ;  /* 0x0005e00001177983 */ /* 0x000ea20000300800 */
[----:B-----5:R-:W-:Y:S01]  /*13b60*/  IMAD.U32 R22, R19, 0x10000, RZ ;  /* 0x0001000013167824 */ /* 0x020fe200078e00ff */
[----:B------:R-:W-:Y:S01]  /*13b70*/  ISETP.GT.AND P2, PT, R3, 0xf1, PT ;  /* 0x000000f10300780c */ /* 0x000fe20003f44270 */
[----:B------:R-:W-:Y:S02]  /*13b80*/  BSSY B1, `(.L_x_268) ;  /* 0x0000008000017945 */ /* 0x000fe40003800000 */
[----:B------:R-:W-:-:S04]  /*13b90*/  FMUL R22, R22, R16 ;  /* 0x0000001016167220 */ /* 0x000fc80000400000 */
[----:B--2---:R-:W-:-:S05]  /*13ba0*/  FFMA R22, R23, R2, R22 ;  /* 0x0000000217167223 */ /* 0x004fca0000000016 */
[----:B------:R-:W-:-:S05]  /*13bb0*/  F2FP.BF16.F32.PACK_AB R22, RZ, R22 ;  /* 0x00000016ff16723e */ /* 0x000fca00000010ff */
[----:B------:R2:W-:Y:S01]  /*13bc0*/  @P0 STG.E.U16 desc[UR36][R4.64+0x1e0], R22 ;  /* 0x0001e01604000986 */ /* 0x0005e2000c101524 */
[----:B------:R-:W-:-:S13]  /*13bd0*/  ISETP.GT.AND P0, PT, R0, RZ, P2 ;  /* 0x000000ff0000720c */ /* 0x000fda0001704270 */
[----:B--2---:R-:W-:Y:S05]  /*13be0*/  @!P0 BRA `(.L_x_269) ;  /* 0x0000000000048947 */ /* 0x004fea0003800000 */
[----:B------:R2:W5:Y:S02]  /*13bf0*/  LDG.E.LTC128B.U16 R19, desc[UR36][R14.64+0x1e2] ;  /* 0x0001e2240e137981 */ /* 0x000564000c1e1520 */
.L_x_269:
[----:B------:R-:W-:Y:S05]  /*13c00*/  BSYNC B1 ;  /* 0x0000000000017941 */ /* 0x000fea0003800000 */
.L_x_268:
        /* <DEDUP_REMOVED lines=10> */
.L_x_271:
[----:B------:R-:W-:Y:S05]  /*13cb0*/  BSYNC B1 ;  /* 0x0000000000017941 */ /* 0x000fea0003800000 */
.L_x_270:
        /* <DEDUP_REMOVED lines=10> */
.L_x_273:
[----:B------:R-:W-:Y:S05]  /*13d60*/  BSYNC B1 ;  /* 0x0000000000017941 */ /* 0x000fea0003800000 */
.L_x_272:
        /* <DEDUP_REMOVED lines=11> */
.L_x_275:
[----:B------:R-:W-:Y:S05]  /*13e20*/  BSYNC B1 ;  /* 0x0000000000017941 */ /* 0x000fea0003800000 */
.L_x_274:
[----:B------:R-:W2:Y:S01]  /*13e30*/  LDL.LU R23, [R1+0x5f0] ;  /* 0x0005f00001177983 */ /* 0x000ea20000300800 */
[----:B-----5:R-:W-:Y:S01]  /*13e40*/  IMAD.U32 R22, R19, 0x10000, RZ ;  /* 0x0001000013167824 */ /* 0x020fe200078e00ff */
[----:B------:R-:W-:Y:S03]  /*13e50*/  BSSY B1, `(.L_x_276) ;  /* 0x0000009000017945 */ /* 0x000fe60003800000 */
[----:B------:R-:W-:-:S04]  /*13e60*/  FMUL R22, R22, R16 ;  /* 0x0000001016167220 */ /* 0x000fc80000400000 */
[----:B--2---:R-:W-:-:S05]  /*13e70*/  FFMA R22, R23, R2, R22 ;  /* 0x0000000217167223 */ /* 0x004fca0000000016 */
[----:B------:R-:W-:-:S05]  /*13e80*/  F2FP.BF16.F32.PACK_AB R22, RZ, R22 ;  /* 0x00000016ff16723e */ /* 0x000fca00000010ff */
[----:B------:R2:W-:Y:S01]  /*13e90*/  @P0 STG.E.U16 desc[UR36][R4.64+0x1f0], R22 ;  /* 0x0001f01604000986 */ /* 0x0005e2000c101524 */
[----:B------:R-:W-:-:S04]  /*13ea0*/  ISETP.GT.AND P0, PT, R3, 0xf9, PT ;  /* 0x000000f90300780c */ /* 0x000fc80003f04270 */
[----:B------:R-:W-:-:S13]  /*13eb0*/  ISETP.GT.AND P4, PT, R0, RZ, P0 ;  /* 0x000000ff0000720c */ /* 0x000fda0000784270 */
[----:B--2---:R-:W-:Y:S05]  /*13ec0*/  @!P4 BRA `(.L_x_277) ;  /* 0x000000000004c947 */ /* 0x004fea0003800000 */
[----:B------:R2:W5:Y:S02]  /*13ed0*/  LDG.E.LTC128B.U16 R19, desc[UR36][R14.64+0x1f2] ;  /* 0x0001f2240e137981 */ /* 0x000564000c1e1520 */
.L_x_277:
[----:B------:R-:W-:Y:S05]  /*13ee0*/  BSYNC B1 ;  /* 0x0000000000017941 */ /* 0x000fea0003800000 */
.L_x_276:
        /* <DEDUP_REMOVED lines=10> */
.L_x_279:
[----:B------:R-:W-:Y:S05]  /*13f90*/  BSYNC B1 ;  /* 0x0000000000017941 */ /* 0x000fea0003800000 */
.L_x_278:
        /* <DEDUP_REMOVED lines=10> */
.L_x_281:
[----:B------:R-:W-:Y:S05]  /*14040*/  BSYNC B1 ;  /* 0x0000000000017941 */ /* 0x000fea0003800000 */
.L_x_280:
[----:B------:R-:W3:Y:S01]  /*14050*/  LDL.LU R154, [R1+0x5fc] ;  /* 0x0005fc00019a7983 */ /* 0x000ee20000300800 */
[----:B-----5:R-:W-:Y:S01]  /*14060*/  IMAD.U32 R22, R19, 0x10000, RZ ;  /* 0x0001000013167824 */ /* 0x020fe200078e00ff */
[----:B------:R-:W-:Y:S02]  /*14070*/  SHF.L.U64.HI R155, R20, 0x8, R21 ;  /* 0x00000008149b7819 */ /* 0x000fe40000010215 */
[----:B------:R-:W4:Y:S01]  /*14080*/  LDL.LU R23, [R1+0x200] ;  /* 0x0002000001177983 */ /* 0x000f220000300800 */
[----:B------:R-:W-:-:S04]  /*14090*/  FMUL R22, R22, R16 ;  /* 0x0000001016167220 */ /* 0x000fc80000400000 */
[----:B---3--:R-:W-:Y:S01]  /*140a0*/  FFMA R22, R154, R2, R22 ;  /* 0x000000029a167223 */ /* 0x008fe20000000016 */
[----:B------:R-:W-:-:S04]  /*140b0*/  IMAD.SHL.U32 R154, R20, 0x100, RZ ;  /* 0x00000100149a7824 */ /* 0x000fc800078e00ff */
[----:B------:R-:W-:-:S05]  /*140c0*/  F2FP.BF16.F32.PACK_AB R22, RZ, R22 ;  /* 0x00000016ff16723e */ /* 0x000fca00000010ff */
[----:B------:R3:W-:Y:S01]  /*140d0*/  @P4 STG.E.U16 desc[UR36][R6.64+0x1f2], R22 ;  /* 0x0001f21606004986 */ /* 0x0007e2000c101524 */
[----:B------:R-:W-:-:S05]  /*140e0*/  IADD3 R20, P4, R154, R4, RZ ;  /* 0x000000049a147210 */ /* 0x000fca0007f9e0ff */
[----:B------:R-:W-:Y:S01]  /*140f0*/  IMAD.X R21, R155, 0x1, R5, P4 ;  /* 0x000000019b157824 */ /* 0x000fe200020e0605 */
[----:B------:R-:W-:-:S13]  /*14100*/  ISETP.GT.AND P4, PT, R0, 0x80, P5 ;  /* 0x000000800000780c */ /* 0x000fda0002f84270 */
[----:B------:R-:W3:Y:S01]  /*14110*/  @P4 LDG.E.LTC128B.U16 R19, desc[UR36][R166.64] ;  /* 0x00000024a6134981 */ /* 0x000ee2000c1e1520 */
[----:B------:R-:W-:Y:S01]  /*14120*/  BSSY B1, `(.L_x_282) ;  /* 0x000000a000017945 */ /* 0x000fe20003800000 */
[----:B---3--:R-:W-:-:S04]  /*14130*/  IMAD.U32 R22, R19, 0x10000, RZ ;  /* 0x0001000013167824 */ /* 0x008fc800078e00ff */
[----:B------:R-:W-:-:S04]  /*14140*/  FMUL R22, R22, R16 ;  /* 0x0000001016167220 */ /* 0x000fc80000400000 */
[----:B----4-:R-:W-:-:S05]  /*14150*/  FFMA R22, R23, R2, R22 ;  /* 0x0000000217167223 */ /* 0x010fca0000000016 */
[----:B------:R-:W-:-:S05]  /*14160*/  F2FP.BF16.F32.PACK_AB R22, RZ, R22 ;  /* 0x00000016ff16723e */ /* 0x000fca00000010ff */
[----:B------:R3:W-:Y:S01]  /*14170*/  @P4 STG.E.U16 desc[UR36][R20.64], R22 ;  /* 0x0000001614004986 */ /* 0x0007e2000c101524 */
[----:B------:R-:W-:-:S04]  /*14180*/  LOP3.LUT P4, RZ, R17, 0x2, RZ, 0xc0, !PT ;  /* 0x0000000211ff7812 */ /* 0x000fc8000788c0ff */
[----:B------:R-:W-:-:S13]  /*14190*/  ISETP.GT.AND P4, PT, R0, 0x80, P4 ;  /* 0x000000800000780c */ /* 0x000fda0002784270 */
[----:B---3--:R-:W-:Y:S05]  /*141a0*/  @!P4 BRA `(.L_x_283) ;  /* 0x000000000004c947 */ /* 0x008fea0003800000 */
[----:B------:R3:W5:Y:S02]  /*141b0*/  LDG.E.LTC128B.U16 R19, desc[UR36][R10.64+0x2] ;  /* 0x000002240a137981 */ /* 0x000764000c1e1520 */
.L_x_283:
[----:B------:R-:W-:Y:S05]  /*141c0*/  BSYNC B1 ;  /* 0x0000000000017941 */ /* 0x000fea0003800000 */
.L_x_282:
[----:B------:R-:W4:Y:S01]  /*141d0*/  LDL.LU R23, [R1+0x204] ;  /* 0x0002040001177983 */ /* 0x000f220000300800 */
[----:B-----5:R-:W-:Y:S01]  /*141e0*/  IMAD.U32 R22, R19, 0x10000, RZ ;  /* 0x0001000013167824 */ /* 0x020fe200078e00ff */
[----:B------:R-:W-:Y:S01]  /*141f0*/  ISETP.GT.AND P5, PT, R0, 0x88, P5 ;  /* 0x000000880000780c */ /* 0x000fe20002fa4270 */
[----:B------:R-:W-:Y:S02]  /*14200*/  BSSY B1, `(.L_x_284) ;  /* 0x0000009000017945 */ /* 0x000fe40003800000 */
[----:B------:R-:W-:-:S04]  /*14210*/  FMUL R22, R22, R16 ;  /* 0x0000001016167220 */ /* 0x000fc80000400000 */
[----:B----4-:R-:W-:-:S05]  /*14220*/  FFMA R22, R23, R2, R22 ;  /* 0x0000000217167223 */ /* 0x010fca0000000016 */
[----:B------:R-:W-:-:S05]  /*14230*/  F2FP.BF16.F32.PACK_AB R22, RZ, R22 ;  /* 0x00000016ff16723e */ /* 0x000fca00000010ff */
[----:B------:R4:W-:Y:S02]  /*14240*/  @P4 STG.E.U16 desc[UR36][R20.64+0x2], R22 ;  /* 0x0000021614004986 */ /* 0x0009e4000c101524 */
[----:B----4-:R-:W-:-:S05]  /*14250*/  IADD3 R22, P4, R20, R168, RZ ;  /* 0x000000a814167210 */ /* 0x010fca0007f9e0ff */
[----:B------:R-:W-:Y:S01]  /*14260*/  IMAD.X R23, R21, 0x1, R169, P4 ;  /* 0x0000000115177824 */ /* 0x000fe200020e06a9 */
[----:B------:R-:W-:Y:S07]  /*14270*/  @!P5 BRA `(.L_x_285) ;  /* 0x000000000004d947 */ /* 0x000fee0003800000 */
[----:B------:R4:W5:Y:S02]  /*14280*/  LDG.E.LTC128B.U16 R19, desc[UR36][R152.64] ;  /* 0x0000002498137981 */ /* 0x000964000c1e1520 */
.L_x_285:
[----:B------:R-:W-:Y:S05]  /*14290*/  BSYNC B1 ;  /* 0x0000000000017941 */ /* 0x000fea0003800000 */
.L_x_284:
[----:B----4-:R-:W4:Y:S01]  /*142a0*/  LDL.LU R153, [R1+0x208] ;  /* 0x0002080001997983 */ /* 0x010f220000300800 */
[----:B-----5:R-:W-:Y:S01]  /*142b0*/  IMAD.U32 R152, R19, 0x10000, RZ ;  /* 0x0001000013987824 */ /* 0x020fe200078e00ff */
[----:B------:R-:W-:Y:S01]  /*142c0*/  LOP3.LUT P4, RZ, R17, 0x2, RZ, 0xc0, !PT ;  /* 0x0000000211ff7812 */ /* 0x000fe2000788c0ff */
[----:B------:R-:W-:Y:S02]  /*142d0*/  BSSY B1, `(.L_x_286) ;  /* 0x0000008000017945 */ /* 0x000fe40003800000 */
[----:B------:R-:W-:Y:S01]  /*142e0*/  FMUL R152, R152, R16 ;  /* 0x0000001098987220 */ /* 0x000fe20000400000 */
[----:B------:R-:W-:-:S03]  /*142f0*/  ISETP.GT.AND P4, PT, R0, 0x88, P4 ;  /* 0x000000880000780c */ /* 0x000fc60002784270 */
[----:B----4-:R-:W-:-:S05]  /*14300*/  FFMA R152, R153, R2, R152 ;  /* 0x0000000299987223 */ /* 0x010fca0000000098 */
[----:B------:R-:W-:-:S05]  /*14310*/  F2FP.BF16.F32.PACK_AB R152, RZ, R152 ;  /* 0x00000098ff98723e */ /* 0x000fca00000010ff */
[----:B------:R4:W-:Y:S01]  /*14320*/  @P5 STG.E.U16 desc[UR36][R22.64], R152 ;  /* 0x0000009816005986 */ /* 0x0009e2000c101524 */
[----:B------:R-:W-:Y:S05]  /*14330*/  @!P4 BRA `(.L_x_287) ;  /* 0x000000000004c947 */ /* 0x000fea0003800000 */
[----:B------:R0:W5:Y:S02]  /*14340*/  LDG.E.LTC128B.U16 R19, desc[UR36][R8.64+0x2] ;  /* 0x0000022408137981 */ /* 0x000164000c1e1520 */
.L_x_287:
[----:B------:R-:W-:Y:S05]  /*14350*/  BSYNC B1 ;  /* 0x0000000000017941 */ /* 0x000fea0003800000 */
.L_x_286:
[----:B------:R-:W2:Y:S01]  /*14360*/  LDL.LU R153, [R1+0x20c] ;  /* 0x00020c0001997983 */ /* 0x000ea20000300800 */
[----:B----45:R-:W-:Y:S01]  /*14370*/  IMAD.U32 R152, R19, 0x10000, RZ ;  /* 0x0001000013987824 */ /* 0x030fe200078e00ff */
[----:B------:R-:W-:Y:S01]  /*14380*/  LOP3.LUT P5, RZ, R17, 0x4, RZ, 0xc0, !PT ;  /* 0x0000000411ff7812 */ /* 0x000fe200078ac0ff */
[----:B------:R-:W-:Y:S02]  /*14390*/  BSSY B1, `(.L_x_288) ;  /* 0x0000008000017945 */ /* 0x000fe40003800000 */
[----:B------:R-:W-:-:S04]  /*143a0*/  FMUL R152, R152, R16 ;  /* 0x0000001098987220 */ /* 0x000fc80000400000 */
[----:B--2---:R-:W-:-:S05]  /*143b0*/  FFMA R152, R153, R2, R152 ;  /* 0x0000000299987223 */ /* 0x004fca0000000098 */
[----:B------:R-:W-:-:S05]  /*143c0*/  F2FP.BF16.F32.PACK_AB R152, RZ, R152 ;  /* 0x00000098ff98723e */ /* 0x000fca00000010ff */
[----:B------:R2:W-:Y:S01]  /*143d0*/  @P4 STG.E.U16 desc[UR36][R22.64+0x2], R152 ;  /* 0x0000029816004986 */ /* 0x0005e2000c101524 */
[----:B------:R-:W-:-:S13]  /*143e0*/  ISETP.GT.AND P4, PT, R0, 0x80, P5 ;  /* 0x000000800000780c */ /* 0x000fda0002f84270 */
[----:B--2---:R-:W-:Y:S05]  /*143f0*/  @!P4 BRA `(.L_x_289) ;  /* 0x000000000004c947 */ /* 0x004fea0003800000 */
[----:B------:R2:W5:Y:S02]  /*14400*/  LDG.E.LTC128B.U16 R19, desc[UR36][R10.64+0x10] ;  /* 0x000010240a137981 */ /* 0x000564000c1e1520 */
.L_x_289:
[----:B------:R-:W-:Y:S05]  /*14410*/  BSYNC B1 ;  /* 0x0000000000017941 */ /* 0x000fea0003800000 */
.L_x_288:
[----:B------:R-:W4:Y:S01]  /*14420*/  LDL.LU R153, [R1+0x210] ;  /* 0x0002100001997983 */ /* 0x000f220000300800 */
[----:B-----5:R-:W-:Y:S01]  /*14430*/  IMAD.U32 R152, R19, 0x10000, RZ ;  /* 0x0001000013987824 */ /* 0x020fe200078e00ff */
[----:B------:R-:W-:Y:S01]  /*14440*/  LOP3.LUT P5, RZ, R17, 0x8, RZ, 0xc0, !PT ;  /* 0x0000000811ff7812 */ /* 0x000fe200078ac0ff */
[----:B------:R-:W-:Y:S02]  /*14450*/  BSSY B1, `(.L_x_290) ;  /* 0x0000008000017945 */ /* 0x000fe40003800000 */
[----:B------:R-:W-:-:S04]  /*14460*/  FMUL R152, R152, R16 ;  /* 0x0000001098987220 */ /* 0x000fc80000400000 */
[----:B----4-:R-:W-:-:S05]  /*14470*/  FFMA R152, R153, R2, R152 ;  /* 0x0000000299987223 */ /* 0x010fca0000000098 */
[----:B------:R-:W-:-:S05]  /*14480*/  F2FP.BF16.F32.PACK_AB R152, RZ, R152 ;  /* 0x00000098ff98723e */ /* 0x000fca00000010ff */
[----:B------:R4:W-:Y:S01]  /*14490*/  @P4 STG.E.U16 desc[UR36][R20.64+0x10], R152 ;  /* 0x0000109814004986 */ /* 0x0009e2000c101524 */
[----:B------:R-:W-:-:S13]  /*144a0*/  ISETP.GT.AND P4, PT, R0, 0x80, P5 ;  /* 0x000000800000780c */ /* 0x000fda0002f84270 */
[----:B----4-:R-:W-:Y:S05]  /*144b0*/  @!P4 BRA `(.L_x_291) ;  /* 0x000000000004c947 */ /* 0x010fea0003800000 */
[----:B------:R4:W5:Y:S02]  /*144c0*/  LDG.E.LTC128B.U16 R19, desc[UR36][R10.64+0x12] ;  /* 0x000012240a137981 */ /* 0x000964000c1e1520 */
.L_x_291:
[----:B------:R-:W-:Y:S05]  /*144d0*/  BSYNC B1 ;  /* 0x0000000000017941 */ /* 0x000fea0003800000 */
.L_x_290:
[----:B------:R-:W2:Y:S01]  /*144e0*/  LDL.LU R153, [R1+0x214] ;  /* 0x0002140001997983 */ /* 0x000ea20000300800 */
[----:B-----5:R-:W-:Y:S01]  /*144f0*/  IMAD.U32 R152, R19, 0x10000, RZ ;  /* 0x0001000013987824 */ /* 0x020fe200078e00ff */
[----:B------:R-:W-:Y:S03]  /*14500*/  BSSY B1, `(.L_x_292) ;  /* 0x0000009000017945 */ /* 0x000fe60003800000 */
[----:B------:R-:W-:-:S04]  /*14510*/  FMUL R152, R152, R16 ;  /* 0x0000001098987220 */ /* 0x000fc80000400000 */
[----:B--2---:R-:W-:-:S05]  /*14520*/  FFMA R152, R153, R2, R152 ;  /* 0x0000000299987223 */ /* 0x004fca0000000098 */
[----:B------:R-:W-:-:S05]  /*14530*/  F2FP.BF16.F32.PACK_AB R152, RZ, R152 ;  /* 0x00000098ff98723e */ /* 0x000fca00000010ff */
[----:B------:R2:W-:Y:S01]  /*14540*/  @P4 STG.E.U16 desc[UR36][R20.64+0x12], R152 ;  /* 0x0000129814004986 */ /* 0x0005e2000c101524 */
[----:B------:R-:W-:-:S04]  /*14550*/  LOP3.LUT P4, RZ, R17, 0x4, RZ, 0xc0, !PT ;  /* 0x0000000411ff7812 */ /* 0x000fc8000788c0ff */
[----:B------:R-:W-:-:S13]  /*14560*/  ISETP.GT.AND P4, PT, R0, 0x88, P4 ;  /* 0x000000880000780c */ /* 0x000fda0002784270 */
[----:B--2---:R-:W-:Y:S05]  /*14570*/  @!P4 BRA `(.L_x_293) ;  /* 0x000000000004c947 */ /* 0x004fea0003800000 */
[----:B------:R2:W5:Y:S02]  /*14580*/  LDG.E.LTC128B.U16 R19, desc[UR36][R8.64+0x10] ;  /* 0x0000102408137981 */ /* 0x000564000c1e1520 */
.L_x_293:
[----:B------:R-:W-:Y:S05]  /*14590*/  BSYNC B1 ;  /* 0x0000000000017941 */ /* 0x000fea0003800000 */
.L_x_292:
        /* <DEDUP_REMOVED lines=10> */
.L_x_295:
[----:B------:R-:W-:Y:S05]  /*14640*/  BSYNC B1 ;  /* 0x0000000000017941 */ /* 0x000fea0003800000 */
.L_x_294:
[----:B------:R-:W2:Y:S01]  /*14650*/  LDL.LU R153, [R1+0x21c] ;  /* 0x00021c0001997983 */ /* 0x000ea20000300800 */
[----:B-----5:R-:W-:Y:S01]  /*14660*/  IMAD.U32 R152, R19, 0x10000, RZ ;  /* 0x0001000013987824 */ /* 0x020fe200078e00ff */
        /* <DEDUP_REMOVED lines=9> */
.L_x_297:
[----:B------:R-:W-:Y:S05]  /*14700*/  BSYNC B1 ;  /* 0x0000000000017941 */ /* 0x000fea0003800000 */
.L_x_296:
[----:B------:R-:W3:Y:S01]  /*14710*/  LDL.LU R153, [R1+0x220] ;  /* 0x0002200001997983 */ /* 0x000ee20000300800 */
[----:B-----5:R-:W-:Y:S01]  /*14720*/  IMAD.U32 R152, R19, 0x10000, RZ ;  /* 0x0001000013987824 */ /* 0x020fe200078e00ff */
[----:B------:R-:W-:Y:S01]  /*14730*/  LOP3.LUT P5, RZ, R18, 0x4000000, RZ, 0xc0, !PT ;  /* 0x0400000012ff7812 */ /* 0x000fe200078ac0ff */
[----:B------:R-:W-:Y:S02]  /*14740*/  BSSY B1, `(.L_x_298) ;  /* 0x0000008000017945 */ /* 0x000fe40003800000 */
[----:B------:R-:W-:-:S04]  /*14750*/  FMUL R152, R152, R16 ;  /* 0x0000001098987220 */ /* 0x000fc80000400000 */
[----:B---3--:R-:W-:-:S05]  /*14760*/  FFMA R152, R153, R2, R152 ;  /* 0x0000000299987223 */ /* 0x008fca0000000098 */
[----:B------:R-:W-:-:S05]  /*14770*/  F2FP.BF16.F32.PACK_AB R152, RZ, R152 ;  /* 0x00000098ff98723e */ /* 0x000fca00000010ff */
[----:B------:R3:W-:Y:S01]  /*14780*/  @P4 STG.E.U16 desc[UR36][R20.64+0x20], R152 ;  /* 0x0000209814004986 */ /* 0x0007e2000c101524 */
[----:B------:R-:W-:-:S13]  /*14790*/  ISETP.GT.AND P4, PT, R0, 0x80, P5 ;  /* 0x000000800000780c */ /* 0x000fda0002f84270 */
[----:B---3--:R-:W-:Y:S05]  /*147a0*/  @!P4 BRA `(.L_x_299) ;  /* 0x000000000004c947 */ /* 0x008fea0003800000 */
[----:B------:R3:W5:Y:S02]  /*147b0*/  LDG.E.LTC128B.U16 R19, desc[UR36][R10.64+0x22] ;  /* 0x000022240a137981 */ /* 0x000764000c1e1520 */
.L_x_299:
[----:B------:R-:W-:Y:S05]  /*147c0*/  BSYNC B1 ;  /* 0x0000000000017941 */ /* 0x000fea0003800000 */
.L_x_298:
        /* <DEDUP_REMOVED lines=11> */
.L_x_301:
[----:B------:R-:W-:Y:S05]  /*14880*/  BSYNC B1 ;  /* 0x0000000000017941 */ /* 0x000fea0003800000 */
.L_x_300:
        /* <DEDUP_REMOVED lines=10> */
.L_x_303:
[----:B------:R-:W-:Y:S05]  /*14930*/  BSYNC B1 ;  /* 0x0000000000017941 */ /* 0x000fea0003800000 */
.L_x_302:
        /* <DEDUP_REMOVED lines=11> */
.L_x_305:
[----:B------:R-:W-:Y:S05]  /*149f0*/  BSYNC B1 ;  /* 0x0000000000017941 */ /* 0x000fea0003800000 */
.L_x_304:
        /* <DEDUP_REMOVED lines=11> */
.L_x_307:
[----:B------:R-:W-:Y:S05]  /*14ab0*/  BSYNC B1 ;  /* 0x0000000000017941 */ /* 0x000fea0003800000 */
.L_x_306:
        /* <DEDUP_REMOVED lines=11> */
.L_x_309:
[----:B------:R-:W-:Y:S05]  /*14b70*/  BSYNC B1 ;  /* 0x0000000000017941 */ /* 0x000fea0003800000 */
.L_x_308:
        /* <DEDUP_REMOVED lines=10> */
.L_x_311:
[----:B------:R-:W-:Y:S05]  /*14c20*/  BSYNC B1 ;  /* 0x0000000000017941 */ /* 0x000fea0003800000 */
.L_x_310:
        /* <DEDUP_REMOVED lines=11> */
.L_x_313:
[----:B------:R-:W-:Y:S05]  /*14ce0*/  BSYNC B1 ;  /* 0x0000000000017941 */ /* 0x000fea0003800000 */
.L_x_312:
        /* <DEDUP_REMOVED lines=11> */
.L_x_315:
[----:B------:R-:W-:Y:S05]  /*14da0*/  BSYNC B1 ;  /* 0x0000000000017941 */ /* 0x000fea0003800000 */
.L_x_314:
        /* <DEDUP_REMOVED lines=11> */
.L_x_317:
[----:B------:R-:W-:Y:S05]  /*14e60*/  BSYNC B1 ;  /* 0x0000000000017941 */ /* 0x000fea0003800000 */
.L_x_316:
        /* <DEDUP_REMOVED lines=10> */
.L_x_319:
[----:B------:R-:W-:Y:S05]  /*14f10*/  BSYNC B1 ;  /* 0x0000000000017941 */ /* 0x000fea0003800000 */
.L_x_318:
        /* <DEDUP_REMOVED lines=11> */
.L_x_321:
[----:B------:R-:W-:Y:S05]  /*14fd0*/  BSYNC B1 ;  /* 0x0000000000017941 */ /* 0x000fea0003800000 */
.L_x_320:
        /* <DEDUP_REMOVED lines=11> */
.L_x_323:
[----:B------:R-:W-:Y:S05]  /*15090*/  BSYNC B1 ;  /* 0x0000000000017941 */ /* 0x000fea0003800000 */
.L_x_322:
        /* <DEDUP_REMOVED lines=11> */
.L_x_325:
[----:B------:R-:W-:Y:S05]  /*15150*/  BSYNC B1 ;  /* 0x0000000000017941 */ /* 0x000fea0003800000 */
.L_x_324:
        /* <DEDUP_REMOVED lines=10> */
.L_x_327:
[----:B------:R-:W-:Y:S05]  /*15200*/  BSYNC B1 ;  /* 0x0000000000017941 */ /* 0x000fea0003800000 */
.L_x_326:
        /* <DEDUP_REMOVED lines=11> */
.L_x_329:
[----:B------:R-:W-:Y:S05]  /*152c0*/  BSYNC B1 ;  /* 0x0000000000017941 */ /* 0x000fea0003800000 */
.L_x_328:
        /* <DEDUP_REMOVED lines=11> */
.L_x_331:
[----:B------:R-:W-:Y:S05]  /*15380*/  BSYNC B1 ;  /* 0x0000000000017941 */ /* 0x000fea0003800000 */
.L_x_330:
        /* <DEDUP_REMOVED lines=11> */
.L_x_333:
[----:B------:R-:W-:Y:S05]  /*15440*/  BSYNC B1 ;  /* 0x0000000000017941 */ /* 0x000fea0003800000 */
.L_x_332:
        /* <DEDUP_REMOVED lines=10> */
.L_x_335:
[----:B------:R-:W-:Y:S05]  /*154f0*/  BSYNC B1 ;  /* 0x0000000000017941 */ /* 0x000fea0003800000 */
.L_x_334:
        /* <DEDUP_REMOVED lines=11> */
.L_x_337:
[----:B------:R-:W-:Y:S05]  /*155b0*/  BSYNC B1 ;  /* 0x0000000000017941 */ /* 0x000fea0003800000 */
.L_x_336:
        /* <DEDUP_REMOVED lines=11> */
.L_x_339:
[----:B------:R-:W-:Y:S05]  /*15670*/  BSYNC B1 ;  /* 0x0000000000017941 */ /* 0x000fea0003800000 */
.L_x_338:
        /* <DEDUP_REMOVED lines=11> */
.L_x_341:
[----:B------:R-:W-:Y:S05]  /*15730*/  BSYNC B1 ;  /* 0x0000000000017941 */ /* 0x000fea0003800000 */
.L_x_340:
        /* <DEDUP_REMOVED lines=10> */
.L_x_343:
[----:B------:R-:W-:Y:S05]  /*157e0*/  BSYNC B1 ;  /* 0x0000000000017941 */ /* 0x000fea0003800000 */
.L_x_342:
        /* <DEDUP_REMOVED lines=11> */
.L_x_345:
[----:B------:R-:W-:Y:S05]  /*158a0*/  BSYNC B1 ;  /* 0x0000000000017941 */ /* 0x000fea0003800000 */
.L_x_344:
        /* <DEDUP_REMOVED lines=11> */
.L_x_347:
[----:B------:R-:W-:Y:S05]  /*15960*/  BSYNC B1 ;  /* 0x0000000000017941 */ /* 0x000fea0003800000 */
.L_x_346:
        /* <DEDUP_REMOVED lines=11> */
.L_x_349:
[----:B------:R-:W-:Y:S05]  /*15a20*/  BSYNC B1 ;  /* 0x0000000000017941 */ /* 0x000fea0003800000 */
.L_x_348:
        /* <DEDUP_REMOVED lines=10> */
.L_x_351:
[----:B------:R-:W-:Y:S05]  /*15ad0*/  BSYNC B1 ;  /* 0x0000000000017941 */ /* 0x000fea0003800000 */
.L_x_350:
        /* <DEDUP_REMOVED lines=11> */
.L_x_353:
[----:B------:R-:W-:Y:S05]  /*15b90*/  BSYNC B1 ;  /* 0x0000000000017941 */ /* 0x000fea0003800000 */
.L_x_352:
        /* <DEDUP_REMOVED lines=11> */
.L_x_355:
[----:B------:R-:W-:Y:S05]  /*15c50*/  BSYNC B1 ;  /* 0x0000000000017941 */ /* 0x000fea0003800000 */
.L_x_354:
        /* <DEDUP_REMOVED lines=11> */
.L_x_357:
[----:B------:R-:W-:Y:S05]  /*15d10*/  BSYNC B1 ;  /* 0x0000000000017941 */ /* 0x000fea0003800000 */
.L_x_356:
        /* <DEDUP_REMOVED lines=10> */
.L_x_359:
[----:B------:R-:W-:Y:S05]  /*15dc0*/  BSYNC B1 ;  /* 0x0000000000017941 */ /* 0x000fea0003800000 */
.L_x_358:
        /* <DEDUP_REMOVED lines=11> */
.L_x_361:
[----:B------:R-:W-:Y:S05]  /*15e80*/  BSYNC B1 ;  /* 0x0000000000017941 */ /* 0x000fea0003800000 */
.L_x_360:
        /* <DEDUP_REMOVED lines=11> */
.L_x_363:
[----:B------:R-:W-:Y:S05]  /*15f40*/  BSYNC B1 ;  /* 0x0000000000017941 */ /* 0x000fea0003800000 */
.L_x_362:
        /* <DEDUP_REMOVED lines=11> */
.L_x_365:
[----:B------:R-:W-:Y:S05]  /*16000*/  BSYNC B1 ;  /* 0x0000000000017941 */ /* 0x000fea0003800000 */
.L_x_364:
        /* <DEDUP_REMOVED lines=10> */
.L_x_367:
[----:B------:R-:W-:Y:S05]  /*160b0*/  BSYNC B1 ;  /* 0x0000000000017941 */ /* 0x000fea0003800000 */
.L_x_366:
        /* <DEDUP_REMOVED lines=11> */
.L_x_369:
[----:B------:R-:W-:Y:S05]  /*16170*/  BSYNC B1 ;  /* 0x0000000000017941 */ /* 0x000fea0003800000 */
.L_x_368:
        /* <DEDUP_REMOVED lines=11> */
.L_x_371:
[----:B------:R-:W-:Y:S05]  /*16230*/  BSYNC B1 ;  /* 0x0000000000017941 */ /* 0x000fea0003800000 */
.L_x_370:
        /* <DEDUP_REMOVED lines=11> */
.L_x_373:
[----:B------:R-:W-:Y:S05]  /*162f0*/  BSYNC B1 ;  /* 0x0000000000017941 */ /* 0x000fea0003800000 */
.L_x_372:
        /* <DEDUP_REMOVED lines=10> */
.L_x_375:
[----:B------:R-:W-:Y:S05]  /*163a0*/  BSYNC B1 ;  /* 0x0000000000017941 */ /* 0x000fea0003800000 */
.L_x_374:
        /* <DEDUP_REMOVED lines=11> */
.L_x_377:
[----:B------:R-:W-:Y:S05]  /*16460*/  BSYNC B1 ;  /* 0x0000000000017941 */ /* 0x000fea0003800000 */
.L_x_376:
        /* <DEDUP_REMOVED lines=11> */
.L_x_379:
[----:B------:R-:W-:Y:S05]  /*16520*/  BSYNC B1 ;  /* 0x0000000000017941 */ /* 0x000fea0003800000 */
.L_x_378:
        /* <DEDUP_REMOVED lines=11> */
.L_x_381:
[----:B------:R-:W-:Y:S05]  /*165e0*/  BSYNC B1 ;  /* 0x0000000000017941 */ /* 0x000fea0003800000 */
.L_x_380:
        /* <DEDUP_REMOVED lines=10> */
.L_x_383:
[----:B------:R-:W-:Y:S05]  /*16690*/  BSYNC B1 ;  /* 0x0000000000017941 */ /* 0x000fea0003800000 */
.L_x_382:
        /* <DEDUP_REMOVED lines=11> */
.L_x_385:
[----:B------:R-:W-:Y:S05]  /*16750*/  BSYNC B1 ;  /* 0x0000000000017941 */ /* 0x000fea0003800000 */
.L_x_384:
        /* <DEDUP_REMOVED lines=11> */
.L_x_387:
[----:B------:R-:W-:Y:S05]  /*16810*/  BSYNC B1 ;  /* 0x0000000000017941 */ /* 0x000fea0003800000 */
.L_x_386:
        /* <DEDUP_REMOVED lines=11> */
.L_x_389:
[----:B------:R-:W-:Y:S05]  /*168d0*/  BSYNC B1 ;  /* 0x0000000000017941 */ /* 0x000fea0003800000 */
.L_x_388:
        /* <DEDUP_REMOVED lines=10> */
.L_x_391:
[----:B------:R-:W-:Y:S05]  /*16980*/  BSYNC B1 ;  /* 0x0000000000017941 */ /* 0x000fea0003800000 */
.L_x_390:
        /* <DEDUP_REMOVED lines=11> */
.L_x_393:
[----:B------:R-:W-:Y:S05]  /*16a40*/  BSYNC B1 ;  /* 0x0000000000017941 */ /* 0x000fea0003800000 */
.L_x_392:
        /* <DEDUP_REMOVED lines=11> */
.L_x_395:
[----:B------:R-:W-:Y:S05]  /*16b00*/  BSYNC B1 ;  /* 0x0000000000017941 */ /* 0x000fea0003800000 */
.L_x_394:
        /* <DEDUP_REMOVED lines=11> */
.L_x_397:
[----:B------:R-:W-:Y:S05]  /*16bc0*/  BSYNC B1 ;  /* 0x0000000000017941 */ /* 0x000fea0003800000 */
.L_x_396:
        /* <DEDUP_REMOVED lines=10> */
.L_x_399:
[----:B------:R-:W-:Y:S05]  /*16c70*/  BSYNC B1 ;  /* 0x0000000000017941 */ /* 0x000fea0003800000 */
.L_x_398:
        /* <DEDUP_REMOVED lines=11> */
.L_x_401:
[----:B------:R-:W-:Y:S05]  /*16d30*/  BSYNC B1 ;  /* 0x0000000000017941 */ /* 0x000fea0003800000 */
.L_x_400:
        /* <DEDUP_REMOVED lines=11> */
.L_x_403:
[----:B------:R-:W-:Y:S05]  /*16df0*/  BSYNC B1 ;  /* 0x0000000000017941 */ /* 0x000fea0003800000 */
.L_x_402:
        /* <DEDUP_REMOVED lines=11> */
.L_x_405:
[----:B------:R-:W-:Y:S05]  /*16eb0*/  BSYNC B1 ;  /* 0x0000000000017941 */ /* 0x000fea0003800000 */
.L_x_404:
        /* <DEDUP_REMOVED lines=10> */
.L_x_407:
[----:B------:R-:W-:Y:S05]  /*16f60*/  BSYNC B1 ;  /* 0x0000000000017941 */ /* 0x000fea0003800000 */
.L_x_406:
        /* <DEDUP_REMOVED lines=11> */
.L_x_409:
[----:B------:R-:W-:Y:S05]  /*17020*/  BSYNC B1 ;  /* 0x0000000000017941 */ /* 0x000fea0003800000 */
.L_x_408:
        /* <DEDUP_REMOVED lines=11> */
.L_x_411:
[----:B------:R-:W-:Y:S05]  /*170e0*/  BSYNC B1 ;  /* 0x0000000000017941 */ /* 0x000fea0003800000 */
.L_x_410:
        /* <DEDUP_REMOVED lines=11> */
.L_x_413:
[----:B------:R-:W-:Y:S05]  /*171a0*/  BSYNC B1 ;  /* 0x0000000000017941 */ /* 0x000fea0003800000 */
.L_x_412:
        /* <DEDUP_REMOVED lines=10> */
.L_x_415:
[----:B------:R-:W-:Y:S05]  /*17250*/  BSYNC B1 ;  /* 0x0000000000017941 */ /* 0x000fea0003800000 */
.L_x_414:
        /* <DEDUP_REMOVED lines=11> */
.L_x_417:
[----:B------:R-:W-:Y:S05]  /*17310*/  BSYNC B1 ;  /* 0x0000000000017941 */ /* 0x000fea0003800000 */
.L_x_416:
        /* <DEDUP_REMOVED lines=11> */
.L_x_419:
[----:B------:R-:W-:Y:S05]  /*173d0*/  BSYNC B1 ;  /* 0x0000000000017941 */ /* 0x000fea0003800000 */
.L_x_418:
        /* <DEDUP_REMOVED lines=11> */
.L_x_421:
[----:B------:R-:W-:Y:S05]  /*17490*/  BSYNC B1 ;  /* 0x0000000000017941 */ /* 0x000fea0003800000 */
.L_x_420:
        /* <DEDUP_REMOVED lines=10> */
.L_x_423:
[----:B------:R-:W-:Y:S05]  /*17540*/  BSYNC B1 ;  /* 0x0000000000017941 */ /* 0x000fea0003800000 */
.L_x_422:
        /* <DEDUP_REMOVED lines=11> */
.L_x_425:
[----:B------:R-:W-:Y:S05]  /*17600*/  BSYNC B1 ;  /* 0x0000000000017941 */ /* 0x000fea0003800000 */
.L_x_424:
        /* <DEDUP_REMOVED lines=11> */
.L_x_427:
[----:B------:R-:W-:Y:S05]  /*176c0*/  BSYNC B1 ;  /* 0x0000000000017941 */ /* 0x000fea0003800000 */
.L_x_426:
        /* <DEDUP_REMOVED lines=11> */
.L_x_429:
[----:B------:R-:W-:Y:S05]  /*17780*/  BSYNC B1 ;  /* 0x0000000000017941 */ /* 0x000fea0003800000 */
.L_x_428:
        /* <DEDUP_REMOVED lines=10> */
.L_x_431:
[----:B------:R-:W-:Y:S05]  /*17830*/  BSYNC B1 ;  /* 0x0000000000017941 */ /* 0x000fea0003800000 */
.L_x_430:
        /* <DEDUP_REMOVED lines=11> */
.L_x_433:
[----:B------:R-:W-:Y:S05]  /*178f0*/  BSYNC B1 ;  /* 0x0000000000017941 */ /* 0x000fea0003800000 */
.L_x_432:
        /* <DEDUP_REMOVED lines=11> */
.L_x_435:
[----:B------:R-:W-:Y:S05]  /*179b0*/  BSYNC B1 ;  /* 0x0000000000017941 */ /* 0x000fea0003800000 */
.L_x_434:
        /* <DEDUP_REMOVED lines=11> */
.L_x_437:
[----:B------:R-:W-:Y:S05]  /*17a70*/  BSYNC B1 ;  /* 0x0000000000017941 */ /* 0x000fea0003800000 */
.L_x_436:
        /* <DEDUP_REMOVED lines=10> */
.L_x_439:
[----:B------:R-:W-:Y:S05]  /*17b20*/  BSYNC B1 ;  /* 0x0000000000017941 */ /* 0x000fea0003800000 */
.L_x_438:
        /* <DEDUP_REMOVED lines=11> */
.L_x_441:
[----:B------:R-:W-:Y:S05]  /*17be0*/  BSYNC B1 ;  /* 0x0000000000017941 */ /* 0x000fea0003800000 */
.L_x_440:
        /* <DEDUP_REMOVED lines=11> */
.L_x_443:
[----:B------:R-:W-:Y:S05]  /*17ca0*/  BSYNC B1 ;  /* 0x0000000000017941 */ /* 0x000fea0003800000 */
.L_x_442:
        /* <DEDUP_REMOVED lines=11> */
.L_x_445:
[----:B------:R-:W-:Y:S05]  /*17d60*/  BSYNC B1 ;  /* 0x0000000000017941 */ /* 0x000fea0003800000 */
.L_x_444:
        /* <DEDUP_REMOVED lines=10> */
.L_x_447:
[----:B------:R-:W-:Y:S05]  /*17e10*/  BSYNC B1 ;  /* 0x0000000000017941 */ /* 0x000fea0003800000 */
.L_x_446:
        /* <DEDUP_REMOVED lines=11> */
.L_x_449:
[----:B------:R-:W-:Y:S05]  /*17ed0*/  BSYNC B1 ;  /* 0x0000000000017941 */ /* 0x000fea0003800000 */
.L_x_448:
        /* <DEDUP_REMOVED lines=11> */
.L_x_451:
[----:B------:R-:W-:Y:S05]  /*17f90*/  BSYNC B1 ;  /* 0x0000000000017941 */ /* 0x000fea0003800000 */
.L_x_450:
        /* <DEDUP_REMOVED lines=11> */
.L_x_453:
[----:B------:R-:W-:Y:S05]  /*18050*/  BSYNC B1 ;  /* 0x0000000000017941 */ /* 0x000fea0003800000 */
.L_x_452:
        /* <DEDUP_REMOVED lines=10> */
.L_x_455:
[----:B------:R-:W-:Y:S05]  /*18100*/  BSYNC B1 ;  /* 0x0000000000017941 */ /* 0x000fea0003800000 */
.L_x_454:
        /* <DEDUP_REMOVED lines=11> */
.L_x_457:
[----:B------:R-:W-:Y:S05]  /*181c0*/  BSYNC B1 ;  /* 0x0000000000017941 */ /* 0x000fea0003800000 */
.L_x_456:
        /* <DEDUP_REMOVED lines=11> */
.L_x_459:
[----:B------:R-:W-:Y:S05]  /*18280*/  BSYNC B1 ;  /* 0x0000000000017941 */ /* 0x000fea0003800000 */
.L_x_458:
        /* <DEDUP_REMOVED lines=11> */
.L_x_461:
[----:B------:R-:W-:Y:S05]  /*18340*/  BSYNC B1 ;  /* 0x0000000000017941 */ /* 0x000fea0003800000 */
.L_x_460:
        /* <DEDUP_REMOVED lines=10> */
.L_x_463:
[----:B------:R-:W-:Y:S05]  /*183f0*/  BSYNC B1 ;  /* 0x0000000000017941 */ /* 0x000fea0003800000 */
.L_x_462:
        /* <DEDUP_REMOVED lines=11> */
.L_x_465:
[----:B------:R-:W-:Y:S05]  /*184b0*/  BSYNC B1 ;  /* 0x0000000000017941 */ /* 0x000fea0003800000 */
.L_x_464:
        /* <DEDUP_REMOVED lines=11> */
.L_x_467:
[----:B------:R-:W-:Y:S05]  /*18570*/  BSYNC B1 ;  /* 0x0000000000017941 */ /* 0x000fea0003800000 */
.L_x_466:
        /* <DEDUP_REMOVED lines=11> */
.L_x_469:
[----:B------:R-:W-:Y:S05]  /*18630*/  BSYNC B1 ;  /* 0x0000000000017941 */ /* 0x000fea0003800000 */
.L_x_468:
        /* <DEDUP_REMOVED lines=10> */
.L_x_471:
[----:B------:R-:W-:Y:S05]  /*186e0*/  BSYNC B1 ;  /* 0x0000000000017941 */ /* 0x000fea0003800000 */
.L_x_470:
        /* <DEDUP_REMOVED lines=11> */
.L_x_473:
[----:B------:R-:W-:Y:S05]  /*187a0*/  BSYNC B1 ;  /* 0x0000000000017941 */ /* 0x000fea0003800000 */
.L_x_472:
        /* <DEDUP_REMOVED lines=11> */
.L_x_475:
[----:B------:R-:W-:Y:S05]  /*18860*/  BSYNC B1 ;  /* 0x0000000000017941 */ /* 0x000fea0003800000 */
.L_x_474:
        /* <DEDUP_REMOVED lines=11> */
.L_x_477:
[----:B------:R-:W-:Y:S05]  /*18920*/  BSYNC B1 ;  /* 0x0000000000017941 */ /* 0x000fea0003800000 */
.L_x_476:
        /* <DEDUP_REMOVED lines=10> */
.L_x_479:
[----:B------:R-:W-:Y:S05]  /*189d0*/  BSYNC B1 ;  /* 0x0000000000017941 */ /* 0x000fea0003800000 */
.L_x_478:
        /* <DEDUP_REMOVED lines=11> */
.L_x_481:
[----:B------:R-:W-:Y:S05]  /*18a90*/  BSYNC B1 ;  /* 0x0000000000017941 */ /* 0x000fea0003800000 */
.L_x_480:
        /* <DEDUP_REMOVED lines=11> */
.L_x_483:
[----:B------:R-:W-:Y:S05]  /*18b50*/  BSYNC B1 ;  /* 0x0000000000017941 */ /* 0x000fea0003800000 */
.L_x_482:
        /* <DEDUP_REMOVED lines=11> */
.L_x_485:
[----:B------:R-:W-:Y:S05]  /*18c10*/  BSYNC B1 ;  /* 0x0000000000017941 */ /* 0x000fea0003800000 */
.L_x_484:
        /* <DEDUP_REMOVED lines=10> */
.L_x_487:
[----:B------:R-:W-:Y:S05]  /*18cc0*/  BSYNC B1 ;  /* 0x0000000000017941 */ /* 0x000fea0003800000 */
.L_x_486:
        /* <DEDUP_REMOVED lines=11> */
.L_x_489:
[----:B------:R-:W-:Y:S05]  /*18d80*/  BSYNC B1 ;  /* 0x0000000000017941 */ /* 0x000fea0003800000 */
.L_x_488:
        /* <DEDUP_REMOVED lines=11> */
.L_x_491:
[----:B------:R-:W-:Y:S05]  /*18e40*/  BSYNC B1 ;  /* 0x0000000000017941 */ /* 0x000fea0003800000 */
.L_x_490:
        /* <DEDUP_REMOVED lines=11> */
.L_x_493:
[----:B------:R-:W-:Y:S05]  /*18f00*/  BSYNC B1 ;  /* 0x0000000000017941 */ /* 0x000fea0003800000 */
.L_x_492:
        /* <DEDUP_REMOVED lines=10> */
.L_x_495:
[----:B------:R-:W-:Y:S05]  /*18fb0*/  BSYNC B1 ;  /* 0x0000000000017941 */ /* 0x000fea0003800000 */
.L_x_494:
        /* <DEDUP_REMOVED lines=11> */
.L_x_497:
[----:B------:R-:W-:Y:S05]  /*19070*/  BSYNC B1 ;  /* 0x0000000000017941 */ /* 0x000fea0003800000 */
.L_x_496:
        /* <DEDUP_REMOVED lines=11> */
.L_x_499:
[----:B------:R-:W-:Y:S05]  /*19130*/  BSYNC B1 ;  /* 0x0000000000017941 */ /* 0x000fea0003800000 */
.L_x_498:
        /* <DEDUP_REMOVED lines=11> */
.L_x_501:
[----:B------:R-:W-:Y:S05]  /*191f0*/  BSYNC B1 ;  /* 0x0000000000017941 */ /* 0x000fea0003800000 */
.L_x_500:
        /* <DEDUP_REMOVED lines=10> */
.L_x_503:
[----:B------:R-:W-:Y:S05]  /*192a0*/  BSYNC B1 ;  /* 0x0000000000017941 */ /* 0x000fea0003800000 */
.L_x_502:
        /* <DEDUP_REMOVED lines=11> */
.L_x_505:
[----:B------:R-:W-:Y:S05]  /*19360*/  BSYNC B1 ;  /* 0x0000000000017941 */ /* 0x000fea0003800000 */
.L_x_504:
        /* <DEDUP_REMOVED lines=11> */
.L_x_507:
[----:B------:R-:W-:Y:S05]  /*19420*/  BSYNC B1 ;  /* 0x0000000000017941 */ /* 0x000fea0003800000 */
.L_x_506:
        /* <DEDUP_REMOVED lines=11> */
.L_x_509:
[----:B------:R-:W-:Y:S05]  /*194e0*/  BSYNC B1 ;  /* 0x0000000000017941 */ /* 0x000fea0003800000 */
.L_x_508:
        /* <DEDUP_REMOVED lines=10> */
.L_x_511:
[----:B------:R-:W-:Y:S05]  /*19590*/  BSYNC B1 ;  /* 0x0000000000017941 */ /* 0x000fea0003800000 */
.L_x_510:
        /* <DEDUP_REMOVED lines=11> */
.L_x_513:
[----:B------:R-:W-:Y:S05]  /*19650*/  BSYNC B1 ;  /* 0x0000000000017941 */ /* 0x000fea0003800000 */
.L_x_512:
        /* <DEDUP_REMOVED lines=10> */
.L_x_515:
[----:B------:R-:W-:Y:S05]  /*19700*/  BSYNC B1 ;  /* 0x0000000000017941 */ /* 0x000fea0003800000 */
.L_x_514:
        /* <DEDUP_REMOVED lines=10> */
.L_x_517:
[----:B------:R-:W-:Y:S05]  /*197b0*/  BSYNC B1 ;  /* 0x0000000000017941 */ /* 0x000fea0003800000 */
.L_x_516:
[----:B------:R-:W3:Y:S01]  /*197c0*/  LDL.LU R153, [R1+0x3d8] ;  /* 0x0003d80001997983 */ /* 0x000ee20000300800 */
[----:B-----5:R-:W-:Y:S01]  /*197d0*/  IMAD.U32 R152, R19, 0x10000, RZ ;  /* 0x0001000013987824 */ /* 0x020fe200078e00ff */
        /* <DEDUP_REMOVED lines=8> */
.L_x_519:
[----:B------:R-:W-:Y:S05]  /*19860*/  BSYNC B1 ;  /* 0x0000000000017941 */ /* 0x000fea0003800000 */
.L_x_518:
[----:B------:R-:W2:Y:S01]  /*19870*/  LDL.LU R153, [R1+0x3dc] ;  /* 0x0003dc0001997983 */ /* 0x000ea20000300800 */
[----:B---3-5:R-:W-:Y:S01]  /*19880*/  IMAD.U32 R152, R19, 0x10000, RZ ;  /* 0x0001000013987824 */ /* 0x028fe200078e00ff */
        /* <DEDUP_REMOVED lines=8> */
.L_x_521:
[----:B------:R-:W-:Y:S05]  /*19910*/  BSYNC B1 ;  /* 0x0000000000017941 */ /* 0x000fea0003800000 */
.L_x_520:
[----:B------:R-:W4:Y:S01]  /*19920*/  LDL.LU R153, [R1+0x3e0] ;  /* 0x0003e00001997983 */ /* 0x000f220000300800 */
[----:B--2--5:R-:W-:Y:S01]  /*19930*/  IMAD.U32 R152, R19, 0x10000, RZ ;  /* 0x0001000013987824 */ /* 0x024fe200078e00ff */
[----:B------:R-:W-:Y:S01]  /*19940*/  ISETP.GT.AND P5, PT, R0, 0x80, P2 ;  /* 0x000000800000780c */ /* 0x000fe200017a4270 */
[----:B------:R-:W-:Y:S02]  /*19950*/  BSSY B1, `(.L_x_522) ;  /* 0x0000007000017945 */ /* 0x000fe40003800000 */
[----:B------:R-:W-:-:S04]  /*19960*/  FMUL R152, R152, R16 ;  /* 0x0000001098987220 */ /* 0x000fc80000400000 */
[----:B----4-:R-:W-:-:S05]  /*19970*/  FFMA R152, R153, R2, R152 ;  /* 0x0000000299987223 */ /* 0x010fca0000000098 */
[----:B------:R-:W-:-:S05]  /*19980*/  F2FP.BF16.F32.PACK_AB R152, RZ, R152 ;  /* 0x00000098ff98723e */ /* 0x000fca00000010ff */
[----:B------:R2:W-:Y:S01]  /*19990*/  @P4 STG.E.U16 desc[UR36][R20.64+0x1e0], R152 ;  /* 0x0001e09814004986 */ /* 0x0005e2000c101524 */
[----:B------:R-:W-:Y:S05]  /*199a0*/  @!P5 BRA `(.L_x_523) ;  /* 0x000000000004d947 */ /* 0x000fea0003800000 */
[----:B------:R4:W5:Y:S02]  /*199b0*/  LDG.E.LTC128B.U16 R19, desc[UR36][R10.64+0x1e2] ;  /* 0x0001e2240a137981 */ /* 0x000964000c1e1520 */
.L_x_523:
[----:B------:R-:W-:Y:S05]  /*199c0*/  BSYNC B1 ;  /* 0x0000000000017941 */ /* 0x000fea0003800000 */
.L_x_522:
[----:B------:R-:W3:Y:S01]  /*199d0*/  LDL.LU R153, [R1+0x3e4] ;  /* 0x0003e40001997983 */ /* 0x000ee20000300800 */
[----:B--2--5:R-:W-:Y:S01]  /*199e0*/  IMAD.U32 R152, R19, 0x10000, RZ ;  /* 0x0001000013987824 */ /* 0x024fe200078e00ff */
        /* <DEDUP_REMOVED lines=8> */
.L_x_525:
[----:B------:R-:W-:Y:S05]  /*19a70*/  BSYNC B1 ;  /* 0x0000000000017941 */ /* 0x000fea0003800000 */
.L_x_524:
        /* <DEDUP_REMOVED lines=10> */
.L_x_527:
[----:B------:R-:W-:Y:S05]  /*19b20*/  BSYNC B1 ;  /* 0x0000000000017941 */ /* 0x000fea0003800000 */
.L_x_526:
        /* <DEDUP_REMOVED lines=10> */
.L_x_529:
[----:B------:R-:W-:Y:S05]  /*19bd0*/  BSYNC B1 ;  /* 0x0000000000017941 */ /* 0x000fea0003800000 */
.L_x_528:
        /* <DEDUP_REMOVED lines=10> */
.L_x_531:
[----:B------:R-:W-:Y:S05]  /*19c80*/  BSYNC B1 ;  /* 0x0000000000017941 */ /* 0x000fea0003800000 */
.L_x_530:
        /* <DEDUP_REMOVED lines=10> */
.L_x_533:
[----:B------:R-:W-:Y:S05]  /*19d30*/  BSYNC B1 ;  /* 0x0000000000017941 */ /* 0x000fea0003800000 */
.L_x_532:
        /* <DEDUP_REMOVED lines=10> */
.L_x_535:
[----:B------:R-:W-:Y:S05]  /*19de0*/  BSYNC B1 ;  /* 0x0000000000017941 */ /* 0x000fea0003800000 */
.L_x_534:
[----:B------:R-:W3:Y:S01]  /*19df0*/  LDL.LU R153, [R1+0x3fc] ;  /* 0x0003fc0001997983 */ /* 0x000ee20000300800 */
[----:B--2--5:R-:W-:Y:S01]  /*19e00*/  IMAD.U32 R152, R19, 0x10000, RZ ;  /* 0x0001000013987824 */ /* 0x024fe200078e00ff */
        /* <DEDUP_REMOVED lines=11> */
.L_x_537:
[----:B------:R-:W-:Y:S05]  /*19ec0*/  BSYNC B1 ;  /* 0x0000000000017941 */ /* 0x000fea0003800000 */
.L_x_536:
[----:B--2---:R-:W2:Y:S01]  /*19ed0*/  LDL.LU R23, [R1] ;  /* 0x0000000001177983 */ /* 0x004ea20000300800 */
[----:B-----5:R-:W-:Y:S01]  /*19ee0*/  IMAD.U32 R22, R19, 0x10000, RZ ;  /* 0x0001000013167824 */ /* 0x020fe200078e00ff */
        /* <DEDUP_REMOVED lines=11> */
.L_x_539:
[----:B------:R-:W-:Y:S05]  /*19fa0*/  BSYNC B1 ;  /* 0x0000000000017941 */ /* 0x000fea0003800000 */
.L_x_538:
        /* <DEDUP_REMOVED lines=10> */
.L_x_541:
[----:B------:R-:W-:Y:S05]  /*1a050*/  BSYNC B1 ;  /* 0x0000000000017941 */ /* 0x000fea0003800000 */
.L_x_540:
        /* <DEDUP_REMOVED lines=10> */
.L_x_543:
[----:B------:R-:W-:Y:S05]  /*1a100*/  BSYNC B1 ;  /* 0x0000000000017941 */ /* 0x000fea0003800000 */
.L_x_542:
        /* <DEDUP_REMOVED lines=13> */
.L_x_545:
[----:B------:R-:W-:Y:S05]  /*1a1e0*/  BSYNC B1 ;  /* 0x0000000000017941 */ /* 0x000fea0003800000 */
.L_x_544:
[----:B------:R-:W4:Y:S01]  /*1a1f0*/  LDL.LU R23, [R1+0x10] ;  /* 0x0000100001177983 */ /* 0x000f220000300800 */
[----:B--2--5:R-:W-:Y:S01]  /*1a200*/  IMAD.U32 R22, R19, 0x10000, RZ ;  /* 0x0001000013167824 */ /* 0x024fe200078e00ff */
[----:B------:R-:W-:Y:S01]  /*1a210*/  IADD3 R152, P0, P2, R168, R4, R154 ;  /* 0x00000004a8987210 */ /* 0x000fe20007a1e09a */
[----:B------:R-:W-:Y:S01]  /*1a220*/  BSSY B1, `(.L_x_546) ;  /* 0x000000c000017945 */ /* 0x000fe20003800000 */
[----:B------:R-:W-:Y:S01]  /*1a230*/  ISETP.GT.AND P3, PT, R3, 0x109, PT ;  /* 0x000001090300780c */ /* 0x000fe20003f64270 */
[----:B------:R-:W-:Y:S01]  /*1a240*/  FMUL R22, R22, R16 ;  /* 0x0000001016167220 */ /* 0x000fe20000400000 */
[----:B------:R-:W-:Y:S02]  /*1a250*/  IADD3.X R153, R169, R5, R155, P0, P2 ;  /* 0x00000005a9997210 */ /* 0x000fe400007e449b */
[----:B------:R-:W-:Y:S02]  /*1a260*/  ISETP.GT.AND P0, PT, R0, RZ, P3 ;  /* 0x000000ff0000720c */ /* 0x000fe40001f04270 */
[----:B------:R-:W-:-:S07]  /*1a270*/  LOP3.LUT R17, R17, 0xfffffff7, RZ, 0xc0, !PT ;  /* 0xfffffff711117812 */ /* 0x000fce00078ec0ff */
[----:B------:R-:W-:Y:S01]  /*1a280*/  @P3 LOP3.LUT R17, R17, 0x8, RZ, 0xfc, !PT ;  /* 0x0000000811113812 */ /* 0x000fe200078efcff */
[----:B----4-:R-:W-:-:S05]  /*1a290*/  FFMA R22, R23, R2, R22 ;  /* 0x0000000217167223 */ /* 0x010fca0000000016 */
[----:B------:R-:W-:-:S05]  /*1a2a0*/  F2FP.BF16.F32.PACK_AB R22, RZ, R22 ;  /* 0x00000016ff16723e */ /* 0x000fca00000010ff */
[----:B------:R2:W-:Y:S01]  /*1a2b0*/  @P1 STG.E.U16 desc[UR36][R4.64+0x210], R22 ;  /* 0x0002101604001986 */ /* 0x0005e2000c101524 */
[----:B------:R-:W-:Y:S05]  /*1a2c0*/  @!P0 BRA `(.L_x_547) ;  /* 0x0000000000048947 */ /* 0x000fea0003800000 */
[----:B------:R4:W5:Y:S02]  /*1a2d0*/  LDG.E.LTC128B.U16 R19, desc[UR36][R14.64+0x212] ;  /* 0x000212240e137981 */ /* 0x000964000c1e1520 */
.L_x_547:
[----:B------:R-:W-:Y:S05]  /*1a2e0*/  BSYNC B1 ;  /* 0x0000000000017941 */ /* 0x000fea0003800000 */
.L_x_546:
        /* <DEDUP_REMOVED lines=10> */
.L_x_549:
[----:B------:R-:W-:Y:S05]  /*1a390*/  BSYNC B1 ;  /* 0x0000000000017941 */ /* 0x000fea0003800000 */
.L_x_548:
        /* <DEDUP_REMOVED lines=10> */
.L_x_551:
[----:B------:R-:W-:Y:S05]  /*1a440*/  BSYNC B1 ;  /* 0x0000000000017941 */ /* 0x000fea0003800000 */
.L_x_550:
[----:B------:R-:W3:Y:S01]  /*1a450*/  LDL.LU R23, [R1+0x1c] ;  /* 0x00001c0001177983 */ /* 0x000ee20000300800 */
[----:B--2--5:R-:W-:Y:S01]  /*1a460*/  IMAD.U32 R22, R19, 0x10000, RZ ;  /* 0x0001000013167824 */ /* 0x024fe200078e00ff */
        /* <DEDUP_REMOVED lines=9> */
[----:B--2---:R-:W-:Y:S05]  /*1a500*/  @!P0 BRA `(.L_x_553) ;  /* 0x0000000000048947 */ /* 0x004fea0003800000 */
[----:B------:R2:W5:Y:S02]  /*1a510*/  LDG.E.LTC128B.U16 R19, desc[UR36][R14.64+0x220] ;  /* 0x000220240e137981 */ /* 0x000564000c1e1520 */
.L_x_553:
[----:B------:R-:W-:Y:S05]  /*1a520*/  BSYNC B1 ;  /* 0x0000000000017941 */ /* 0x000fea0003800000 */
.L_x_552:
        /* <DEDUP_REMOVED lines=10> */
[----:B---3--:R-:W-:-:S05]  /*1a5d0*/  IADD3 R22, P0, R168, R20, RZ ;  /* 0x00000014a8167210 */ /* 0x008fca0007f1e0ff */
[----:B------:R-:W-:Y:S01]  /*1a5e0*/  IMAD.X R23, R169, 0x1, R21, P0 ;  /* 0x00000001a9177824 */ /* 0x000fe200000e0615 */
[----:B------:R-:W-:-:S13]  /*1a5f0*/  ISETP.GT.AND P0, PT, R0, RZ, P1 ;  /* 0x000000ff0000720c */ /* 0x000fda0000f04270 */
[----:B------:R-:W-:Y:S05]  /*1a600*/  @!P0 BRA `(.L_x_555) ;  /* 0x0000000000048947 */ /* 0x000fea0003800000 */
[----:B------:R3:W5:Y:S02]  /*1a610*/  LDG.E.LTC128B.U16 R19, desc[UR36][R14.64+0x222] ;  /* 0x000222240e137981 */ /* 0x000764000c1e1520 */
.L_x_555:
[----:B------:R-:W-:Y:S05]  /*1a620*/  BSYNC B1 ;  /* 0x0000000000017941 */ /* 0x000fea0003800000 */
.L_x_554:
        /* <DEDUP_REMOVED lines=10> */
.L_x_557:
[----:B------:R-:W-:Y:S05]  /*1a6d0*/  BSYNC B1 ;  /* 0x0000000000017941 */ /* 0x000fea0003800000 */
.L_x_556:
        /* <DEDUP_REMOVED lines=10> */
.L_x_559:
[----:B------:R-:W-:Y:S05]  /*1a780*/  BSYNC B1 ;  /* 0x0000000000017941 */ /* 0x000fea0003800000 */
.L_x_558:
        /* <DEDUP_REMOVED lines=13> */
.L_x_561:
[----:B------:R-:W-:Y:S05]  /*1a860*/  BSYNC B1 ;  /* 0x0000000000017941 */ /* 0x000fea0003800000 */
.L_x_560:
        /* <DEDUP_REMOVED lines=13> */
.L_x_563:
[----:B------:R-:W-:Y:S05]  /*1a940*/  BSYNC B1 ;  /* 0x0000000000017941 */ /* 0x000fea0003800000 */
.L_x_562:
        /* <DEDUP_REMOVED lines=10> */
.L_x_565:
[----:B------:R-:W-:Y:S05]  /*1a9f0*/  BSYNC B1 ;  /* 0x0000000000017941 */ /* 0x000fea0003800000 */
.L_x_564:
        /* <DEDUP_REMOVED lines=10> */
.L_x_567:
[----:B------:R-:W-:Y:S05]  /*1aaa0*/  BSYNC B1 ;  /* 0x0000000000017941 */ /* 0x000fea0003800000 */
.L_x_566:
        /* <DEDUP_REMOVED lines=13> */
.L_x_569:
[----:B------:R-:W-:Y:S05]  /*1ab80*/  BSYNC B1 ;  /* 0x0000000000017941 */ /* 0x000fea0003800000 */
.L_x_568:
        /* <DEDUP_REMOVED lines=13> */
.L_x_571:
[----:B------:R-:W-:Y:S05]  /*1ac60*/  BSYNC B1 ;  /* 0x0000000000017941 */ /* 0x000fea0003800000 */
.L_x_570:
        /* <DEDUP_REMOVED lines=10> */
.L_x_573:
[----:B------:R-:W-:Y:S05]  /*1ad10*/  BSYNC B1 ;  /* 0x0000000000017941 */ /* 0x000fea0003800000 */
.L_x_572:
        /* <DEDUP_REMOVED lines=10> */
.L_x_575:
[----:B------:R-:W-:Y:S05]  /*1adc0*/  BSYNC B1 ;  /* 0x0000000000017941 */ /* 0x000fea0003800000 */
.L_x_574:
        /* <DEDUP_REMOVED lines=13> */
.L_x_577:
[----:B------:R-:W-:Y:S05]  /*1aea0*/  BSYNC B1 ;  /* 0x0000000000017941 */ /* 0x000fea0003800000 */
.L_x_576:
        /* <DEDUP_REMOVED lines=13> */
.L_x_579:
[----:B------:R-:W-:Y:S05]  /*1af80*/  BSYNC B1 ;  /* 0x0000000000017941 */ /* 0x000fea0003800000 */
.L_x_578:
        /* <DEDUP_REMOVED lines=10> */
.L_x_581:
[----:B------:R-:W-:Y:S05]  /*1b030*/  BSYNC B1 ;  /* 0x0000000000017941 */ /* 0x000fea0003800000 */
.L_x_580:
        /* <DEDUP_REMOVED lines=10> */
.L_x_583:
[----:B------:R-:W-:Y:S05]  /*1b0e0*/  BSYNC B1 ;  /* 0x0000000000017941 */ /* 0x000fea0003800000 */
.L_x_582:
        /* <DEDUP_REMOVED lines=13> */
.L_x_585:
[----:B------:R-:W-:Y:S05]  /*1b1c0*/  BSYNC B1 ;  /* 0x0000000000017941 */ /* 0x000fea0003800000 */
.L_x_584:
        /* <DEDUP_REMOVED lines=13> */
.L_x_587:
[----:B------:R-:W-:Y:S05]  /*1b2a0*/  BSYNC B1 ;  /* 0x0000000000017941 */ /* 0x000fea0003800000 */
.L_x_586:
        /* <DEDUP_REMOVED lines=10> */
.L_x_589:
[----:B------:R-:W-:Y:S05]  /*1b350*/  BSYNC B1 ;  /* 0x0000000000017941 */ /* 0x000fea0003800000 */
.L_x_588:
        /* <DEDUP_REMOVED lines=10> */
.L_x_591:
[----:B------:R-:W-:Y:S05]  /*1b400*/  BSYNC B1 ;  /* 0x0000000000017941 */ /* 0x000fea0003800000 */
.L_x_590:
        /* <DEDUP_REMOVED lines=13> */
.L_x_593:
[----:B------:R-:W-:Y:S05]  /*1b4e0*/  BSYNC B1 ;  /* 0x0000000000017941 */ /* 0x000fea0003800000 */
.L_x_592:
        /* <DEDUP_REMOVED lines=13> */
.L_x_595:
[----:B------:R-:W-:Y:S05]  /*1b5c0*/  BSYNC B1 ;  /* 0x0000000000017941 */ /* 0x000fea0003800000 */
.L_x_594:
        /* <DEDUP_REMOVED lines=10> */
.L_x_597:
[----:B------:R-:W-:Y:S05]  /*1b670*/  BSYNC B1 ;  /* 0x0000000000017941 */ /* 0x000fea0003800000 */
.L_x_596:
        /* <DEDUP_REMOVED lines=10> */
.L_x_599:
[----:B------:R-:W-:Y:S05]  /*1b720*/  BSYNC B1 ;  /* 0x0000000000017941 */ /* 0x000fea0003800000 */
.L_x_598:
        /* <DEDUP_REMOVED lines=13> */
.L_x_601:
[----:B------:R-:W-:Y:S05]  /*1b800*/  BSYNC B1 ;  /* 0x0000000000017941 */ /* 0x000fea0003800000 */
.L_x_600:
        /* <DEDUP_REMOVED lines=13> */
.L_x_603:
[----:B------:R-:W-:Y:S05]  /*1b8e0*/  BSYNC B1 ;  /* 0x0000000000017941 */ /* 0x000fea0003800000 */
.L_x_602:
        /* <DEDUP_REMOVED lines=10> */
.L_x_605:
[----:B------:R-:W-:Y:S05]  /*1b990*/  BSYNC B1 ;  /* 0x0000000000017941 */ /* 0x000fea0003800000 */
.L_x_604:
        /* <DEDUP_REMOVED lines=10> */
.L_x_607:
[----:B------:R-:W-:Y:S05]  /*1ba40*/  BSYNC B1 ;  /* 0x0000000000017941 */ /* 0x000fea0003800000 */
.L_x_606:
        /* <DEDUP_REMOVED lines=13> */
.L_x_609:
[----:B------:R-:W-:Y:S05]  /*1bb20*/  BSYNC B1 ;  /* 0x0000000000017941 */ /* 0x000fea0003800000 */
.L_x_608:
        /* <DEDUP_REMOVED lines=13> */
.L_x_611:
[----:B------:R-:W-:Y:S05]  /*1bc00*/  BSYNC B1 ;  /* 0x0000000000017941 */ /* 0x000fea0003800000 */
.L_x_610:
        /* <DEDUP_REMOVED lines=10> */
.L_x_613:
[----:B------:R-:W-:Y:S05]  /*1bcb0*/  BSYNC B1 ;  /* 0x0000000000017941 */ /* 0x000fea0003800000 */
.L_x_612:
        /* <DEDUP_REMOVED lines=10> */
.L_x_615:
[----:B------:R-:W-:Y:S05]  /*1bd60*/  BSYNC B1 ;  /* 0x0000000000017941 */ /* 0x000fea0003800000 */
.L_x_614:
        /* <DEDUP_REMOVED lines=13> */
.L_x_617:
[----:B------:R-:W-:Y:S05]  /*1be40*/  BSYNC B1 ;  /* 0x0000000000017941 */ /* 0x000fea0003800000 */
.L_x_616:
        /* <DEDUP_REMOVED lines=13> */
.L_x_619:
[----:B------:R-:W-:Y:S05]  /*1bf20*/  BSYNC B1 ;  /* 0x0000000000017941 */ /* 0x000fea0003800000 */
.L_x_618:
        /* <DEDUP_REMOVED lines=10> */
.L_x_621:
[----:B------:R-:W-:Y:S05]  /*1bfd0*/  BSYNC B1 ;  /* 0x0000000000017941 */ /* 0x000fea0003800000 */
.L_x_620:
        /* <DEDUP_REMOVED lines=10> */
.L_x_623:
[----:B------:R-:W-:Y:S05]  /*1c080*/  BSYNC B1 ;  /* 0x0000000000017941 */ /* 0x000fea0003800000 */
.L_x_622:
        /* <DEDUP_REMOVED lines=13> */
.L_x_625:
[----:B------:R-:W-:Y:S05]  /*1c160*/  BSYNC B1 ;  /* 0x0000000000017941 */ /* 0x000fea0003800000 */
.L_x_624:
        /* <DEDUP_REMOVED lines=13> */
.L_x_627:
[----:B------:R-:W-:Y:S05]  /*1c240*/  BSYNC B1 ;  /* 0x0000000000017941 */ /* 0x000fea0003800000 */
.L_x_626:
        /* <DEDUP_REMOVED lines=10> */
.L_x_629:
[----:B------:R-:W-:Y:S05]  /*1c2f0*/  BSYNC B1 ;  /* 0x0000000000017941 */ /* 0x000fea0003800000 */
.L_x_628:
        /* <DEDUP_REMOVED lines=10> */
.L_x_631:
[----:B------:R-:W-:Y:S05]  /*1c3a0*/  BSYNC B1 ;  /* 0x0000000000017941 */ /* 0x000fea0003800000 */
.L_x_630:
        /* <DEDUP_REMOVED lines=13> */
.L_x_633:
[----:B------:R-:W-:Y:S05]  /*1c480*/  BSYNC B1 ;  /* 0x0000000000017941 */ /* 0x000fea0003800000 */
.L_x_632:
        /* <DEDUP_REMOVED lines=13> */
.L_x_635:
[----:B------:R-:W-:Y:S05]  /*1c560*/  BSYNC B1 ;  /* 0x0000000000017941 */ /* 0x000fea0003800000 */
.L_x_634:
        /* <DEDUP_REMOVED lines=10> */
.L_x_637:
[----:B------:R-:W-:Y:S05]  /*1c610*/  BSYNC B1 ;  /* 0x0000000000017941 */ /* 0x000fea0003800000 */
.L_x_636:
        /* <DEDUP_REMOVED lines=10> */
.L_x_639:
[----:B------:R-:W-:Y:S05]  /*1c6c0*/  BSYNC B1 ;  /* 0x0000000000017941 */ /* 0x000fea0003800000 */
.L_x_638:
        /* <DEDUP_REMOVED lines=13> */
.L_x_641:
[----:B------:R-:W-:Y:S05]  /*1c7a0*/  BSYNC B1 ;  /* 0x0000000000017941 */ /* 0x000fea0003800000 */
.L_x_640:
        /* <DEDUP_REMOVED lines=13> */
.L_x_643:
[----:B------:R-:W-:Y:S05]  /*1c880*/  BSYNC B1 ;  /* 0x0000000000017941 */ /* 0x000fea0003800000 */
.L_x_642:
        /* <DEDUP_REMOVED lines=10> */
.L_x_645:
[----:B------:R-:W-:Y:S05]  /*1c930*/  BSYNC B1 ;  /* 0x0000000000017941 */ /* 0x000fea0003800000 */
.L_x_644:
        /* <DEDUP_REMOVED lines=10> */
.L_x_647:
[----:B------:R-:W-:Y:S05]  /*1c9e0*/  BSYNC B1 ;  /* 0x0000000000017941 */ /* 0x000fea0003800000 */
.L_x_646:
        /* <DEDUP_REMOVED lines=13> */
.L_x_649:
[----:B------:R-:W-:Y:S05]  /*1cac0*/  BSYNC B1 ;  /* 0x0000000000017941 */ /* 0x000fea0003800000 */
.L_x_648:
        /* <DEDUP_REMOVED lines=13> */
.L_x_651:
[----:B------:R-:W-:Y:S05]  /*1cba0*/  BSYNC B1 ;  /* 0x0000000000017941 */ /* 0x000fea0003800000 */
.L_x_650:
        /* <DEDUP_REMOVED lines=10> */
.L_x_653:
[----:B------:R-:W-:Y:S05]  /*1cc50*/  BSYNC B1 ;  /* 0x0000000000017941 */ /* 0x000fea0003800000 */
.L_x_652:
        /* <DEDUP_REMOVED lines=10> */
.L_x_655:
[----:B------:R-:W-:Y:S05]  /*1cd00*/  BSYNC B1 ;  /* 0x0000000000017941 */ /* 0x000fea0003800000 */
.L_x_654:
        /* <DEDUP_REMOVED lines=13> */
.L_x_657:
[----:B------:R-:W-:Y:S05]  /*1cde0*/  BSYNC B1 ;  /* 0x0000000000017941 */ /* 0x000fea0003800000 */
.L_x_656:
        /* <DEDUP_REMOVED lines=13> */
.L_x_659:
[----:B------:R-:W-:Y:S05]  /*1cec0*/  BSYNC B1 ;  /* 0x0000000000017941 */ /* 0x000fea0003800000 */
.L_x_658:
        /* <DEDUP_REMOVED lines=10> */
.L_x_661:
[----:B------:R-:W-:Y:S05]  /*1cf70*/  BSYNC B1 ;  /* 0x0000000000017941 */ /* 0x000fea0003800000 */
.L_x_660:
        /* <DEDUP_REMOVED lines=10> */
.L_x_663:
[----:B------:R-:W-:Y:S05]  /*1d020*/  BSYNC B1 ;  /* 0x0000000000017941 */ /* 0x000fea0003800000 */
.L_x_662:
        /* <DEDUP_REMOVED lines=13> */
.L_x_665:
[----:B------:R-:W-:Y:S05]  /*1d100*/  BSYNC B1 ;  /* 0x0000000000017941 */ /* 0x000fea0003800000 */
.L_x_664:
        /* <DEDUP_REMOVED lines=13> */
.L_x_667:
[----:B------:R-:W-:Y:S05]  /*1d1e0*/  BSYNC B1 ;  /* 0x0000000000017941 */ /* 0x000fea0003800000 */
.L_x_666:
        /* <DEDUP_REMOVED lines=10> */
.L_x_669:
[----:B------:R-:W-:Y:S05]  /*1d290*/  BSYNC B1 ;  /* 0x0000000000017941 */ /* 0x000fea0003800000 */
.L_x_668:
        /* <DEDUP_REMOVED lines=10> */
.L_x_671:
[----:B------:R-:W-:Y:S05]  /*1d340*/  BSYNC B1 ;  /* 0x0000000000017941 */ /* 0x000fea0003800000 */
.L_x_670:
        /* <DEDUP_REMOVED lines=13> */
.L_x_673:
[----:B------:R-:W-:Y:S05]  /*1d420*/  BSYNC B1 ;  /* 0x0000000000017941 */ /* 0x000fea0003800000 */
.L_x_672:
        /* <DEDUP_REMOVED lines=13> */
.L_x_675:
[----:B------:R-:W-:Y:S05]  /*1d500*/  BSYNC B1 ;  /* 0x0000000000017941 */ /* 0x000fea0003800000 */
.L_x_674:
        /* <DEDUP_REMOVED lines=10> */
.L_x_677:
[----:B------:R-:W-:Y:S05]  /*1d5b0*/  BSYNC B1 ;  /* 0x0000000000017941 */ /* 0x000fea0003800000 */
.L_x_676:
        /* <DEDUP_REMOVED lines=10> */
.L_x_679:
[----:B------:R-:W-:Y:S05]  /*1d660*/  BSYNC B1 ;  /* 0x0000000000017941 */ /* 0x000fea0003800000 */
.L_x_678:
        /* <DEDUP_REMOVED lines=13> */
.L_x_681:
[----:B------:R-:W-:Y:S05]  /*1d740*/  BSYNC B1 ;  /* 0x0000000000017941 */ /* 0x000fea0003800000 */
.L_x_680:
        /* <DEDUP_REMOVED lines=13> */
.L_x_683:
[----:B------:R-:W-:Y:S05]  /*1d820*/  BSYNC B1 ;  /* 0x0000000000017941 */ /* 0x000fea0003800000 */
.L_x_682:
        /* <DEDUP_REMOVED lines=10> */
.L_x_685:
[----:B------:R-:W-:Y:S05]  /*1d8d0*/  BSYNC B1 ;  /* 0x0000000000017941 */ /* 0x000fea0003800000 */
.L_x_684:
        /* <DEDUP_REMOVED lines=10> */
.L_x_687:
[----:B------:R-:W-:Y:S05]  /*1d980*/  BSYNC B1 ;  /* 0x0000000000017941 */ /* 0x000fea0003800000 */
.L_x_686:
        /* <DEDUP_REMOVED lines=13> */
.L_x_689:
[----:B------:R-:W-:Y:S05]  /*1da60*/  BSYNC B1 ;  /* 0x0000000000017941 */ /* 0x000fea0003800000 */
.L_x_688:
        /* <DEDUP_REMOVED lines=13> */
.L_x_691:
[----:B------:R-:W-:Y:S05]  /*1db40*/  BSYNC B1 ;  /* 0x0000000000017941 */ /* 0x000fea0003800000 */
.L_x_690:
        /* <DEDUP_REMOVED lines=10> */
.L_x_693:
[----:B------:R-:W-:Y:S05]  /*1dbf0*/  BSYNC B1 ;  /* 0x0000000000017941 */ /* 0x000fea0003800000 */
.L_x_692:
        /* <DEDUP_REMOVED lines=10> */
.L_x_695:
[----:B------:R-:W-:Y:S05]  /*1dca0*/  BSYNC B1 ;  /* 0x0000000000017941 */ /* 0x000fea0003800000 */
.L_x_694:
        /* <DEDUP_REMOVED lines=13> */
.L_x_697:
[----:B------:R-:W-:Y:S05]  /*1dd80*/  BSYNC B1 ;  /* 0x0000000000017941 */ /* 0x000fea0003800000 */
.L_x_696:
        /* <DEDUP_REMOVED lines=13> */
.L_x_699:
[----:B------:R-:W-:Y:S05]  /*1de60*/  BSYNC B1 ;  /* 0x0000000000017941 */ /* 0x000fea0003800000 */
.L_x_698:
        /* <DEDUP_REMOVED lines=10> */
.L_x_701:
[----:B------:R-:W-:Y:S05]  /*1df10*/  BSYNC B1 ;  /* 0x0000000000017941 */ /* 0x000fea0003800000 */
.L_x_700:
        /* <DEDUP_REMOVED lines=10> */
.L_x_703:
[----:B------:R-:W-:Y:S05]  /*1dfc0*/  BSYNC B1 ;  /* 0x0000000000017941 */ /* 0x000fea0003800000 */
.L_x_702:
        /* <DEDUP_REMOVED lines=13> */
.L_x_705:
[----:B------:R-:W-:Y:S05]  /*1e0a0*/  BSYNC B1 ;  /* 0x0000000000017941 */ /* 0x000fea0003800000 */
.L_x_704:
        /* <DEDUP_REMOVED lines=13> */
.L_x_707:
[----:B------:R-:W-:Y:S05]  /*1e180*/  BSYNC B1 ;  /* 0x0000000000017941 */ /* 0x000fea0003800000 */
.L_x_706:
        /* <DEDUP_REMOVED lines=10> */
.L_x_709:
[----:B------:R-:W-:Y:S05]  /*1e230*/  BSYNC B1 ;  /* 0x0000000000017941 */ /* 0x000fea0003800000 */
.L_x_708:
        /* <DEDUP_REMOVED lines=10> */
.L_x_711:
[----:B------:R-:W-:Y:S05]  /*1e2e0*/  BSYNC B1 ;  /* 0x0000000000017941 */ /* 0x000fea0003800000 */
.L_x_710:
        /* <DEDUP_REMOVED lines=13> */
.L_x_713:
[----:B------:R-:W-:Y:S05]  /*1e3c0*/  BSYNC B1 ;  /* 0x0000000000017941 */ /* 0x000fea0003800000 */
.L_x_712:
        /* <DEDUP_REMOVED lines=13> */
.L_x_715:
[----:B------:R-:W-:Y:S05]  /*1e4a0*/  BSYNC B1 ;  /* 0x0000000000017941 */ /* 0x000fea0003800000 */
.L_x_714:
        /* <DEDUP_REMOVED lines=10> */
.L_x_717:
[----:B------:R-:W-:Y:S05]  /*1e550*/  BSYNC B1 ;  /* 0x0000000000017941 */ /* 0x000fea0003800000 */
.L_x_716:
        /* <DEDUP_REMOVED lines=10> */
.L_x_719:
[----:B------:R-:W-:Y:S05]  /*1e600*/  BSYNC B1 ;  /* 0x0000000000017941 */ /* 0x000fea0003800000 */
.L_x_718:
        /* <DEDUP_REMOVED lines=13> */
.L_x_721:
[----:B------:R-:W-:Y:S05]  /*1e6e0*/  BSYNC B1 ;  /* 0x0000000000017941 */ /* 0x000fea0003800000 */
.L_x_720:
        /* <DEDUP_REMOVED lines=13> */
.L_x_723:
[----:B------:R-:W-:Y:S05]  /*1e7c0*/  BSYNC B1 ;  /* 0x0000000000017941 */ /* 0x000fea0003800000 */
.L_x_722:
        /* <DEDUP_REMOVED lines=10> */
.L_x_725:
[----:B------:R-:W-:Y:S05]  /*1e870*/  BSYNC B1 ;  /* 0x0000000000017941 */ /* 0x000fea0003800000 */
.L_x_724:
        /* <DEDUP_REMOVED lines=10> */
.L_x_727:
[----:B------:R-:W-:Y:S05]  /*1e920*/  BSYNC B1 ;  /* 0x0000000000017941 */ /* 0x000fea0003800000 */
.L_x_726:
        /* <DEDUP_REMOVED lines=13> */
.L_x_729:
[----:B------:R-:W-:Y:S05]  /*1ea00*/  BSYNC B1 ;  /* 0x0000000000017941 */ /* 0x000fea0003800000 */
.L_x_728:
        /* <DEDUP_REMOVED lines=13> */
.L_x_731:
[----:B------:R-:W-:Y:S05]  /*1eae0*/  BSYNC B1 ;  /* 0x0000000000017941 */ /* 0x000fea0003800000 */
.L_x_730:
        /* <DEDUP_REMOVED lines=10> */
.L_x_733:
[----:B------:R-:W-:Y:S05]  /*1eb90*/  BSYNC B1 ;  /* 0x0000000000017941 */ /* 0x000fea0003800000 */
.L_x_732:
        /* <DEDUP_REMOVED lines=10> */
.L_x_735:
[----:B------:R-:W-:Y:S05]  /*1ec40*/  BSYNC B1 ;  /* 0x0000000000017941 */ /* 0x000fea0003800000 */
.L_x_734:
        /* <DEDUP_REMOVED lines=13> */
.L_x_737:
[----:B------:R-:W-:Y:S05]  /*1ed20*/  BSYNC B1 ;  /* 0x0000000000017941 */ /* 0x000fea0003800000 */
.L_x_736:
        /* <DEDUP_REMOVED lines=13> */
.L_x_739:
[----:B------:R-:W-:Y:S05]  /*1ee00*/  BSYNC B1 ;  /* 0x0000000000017941 */ /* 0x000fea0003800000 */
.L_x_738:
        /* <DEDUP_REMOVED lines=10> */
.L_x_741:
[----:B------:R-:W-:Y:S05]  /*1eeb0*/  BSYNC B1 ;  /* 0x0000000000017941 */ /* 0x000fea0003800000 */
.L_x_740:
        /* <DEDUP_REMOVED lines=10> */
.L_x_743:
[----:B------:R-:W-:Y:S05]  /*1ef60*/  BSYNC B1 ;  /* 0x0000000000017941 */ /* 0x000fea0003800000 */
.L_x_742:
        /* <DEDUP_REMOVED lines=13> */
.L_x_745:
[----:B------:R-:W-:Y:S05]  /*1f040*/  BSYNC B1 ;  /* 0x0000000000017941 */ /* 0x000fea0003800000 */
.L_x_744:
        /* <DEDUP_REMOVED lines=13> */
.L_x_747:
[----:B------:R-:W-:Y:S05]  /*1f120*/  BSYNC B1 ;  /* 0x0000000000017941 */ /* 0x000fea0003800000 */
.L_x_746:
        /* <DEDUP_REMOVED lines=10> */
.L_x_749:
[----:B------:R-:W-:Y:S05]  /*1f1d0*/  BSYNC B1 ;  /* 0x0000000000017941 */ /* 0x000fea0003800000 */
.L_x_748:
        /* <DEDUP_REMOVED lines=10> */
.L_x_751:
[----:B------:R-:W-:Y:S05]  /*1f280*/  BSYNC B1 ;  /* 0x0000000000017941 */ /* 0x000fea0003800000 */
.L_x_750:
        /* <DEDUP_REMOVED lines=13> */
.L_x_753:
[----:B------:R-:W-:Y:S05]  /*1f360*/  BSYNC B1 ;  /* 0x0000000000017941 */ /* 0x000fea0003800000 */
.L_x_752:
        /* <DEDUP_REMOVED lines=13> */
.L_x_755:
[----:B------:R-:W-:Y:S05]  /*1f440*/  BSYNC B1 ;  /* 0x0000000000017941 */ /* 0x000fea0003800000 */
.L_x_754:
        /* <DEDUP_REMOVED lines=10> */
.L_x_757:
[----:B------:R-:W-:Y:S05]  /*1f4f0*/  BSYNC B1 ;  /* 0x0000000000017941 */ /* 0x000fea0003800000 */
.L_x_756:
        /* <DEDUP_REMOVED lines=10> */
.L_x_759:
[----:B------:R-:W-:Y:S05]  /*1f5a0*/  BSYNC B1 ;  /* 0x0000000000017941 */ /* 0x000fea0003800000 */
.L_x_758:
        /* <DEDUP_REMOVED lines=13> */
.L_x_761:
[----:B------:R-:W-:Y:S05]  /*1f680*/  BSYNC B1 ;  /* 0x0000000000017941 */ /* 0x000fea0003800000 */
.L_x_760:
        /* <DEDUP_REMOVED lines=13> */
.L_x_763:
[----:B------:R-:W-:Y:S05]  /*1f760*/  BSYNC B1 ;  /* 0x0000000000017941 */ /* 0x000fea0003800000 */
.L_x_762:
        /* <DEDUP_REMOVED lines=10> */
.L_x_765:
[----:B------:R-:W-:Y:S05]  /*1f810*/  BSYNC B1 ;  /* 0x0000000000017941 */ /* 0x000fea0003800000 */
.L_x_764:
        /* <DEDUP_REMOVED lines=10> */
.L_x_767:
[----:B------:R-:W-:Y:S05]  /*1f8c0*/  BSYNC B1 ;  /* 0x0000000000017941 */ /* 0x000fea0003800000 */
.L_x_766:
        /* <DEDUP_REMOVED lines=11> */
.L_x_769:
[----:B------:R-:W-:Y:S05]  /*1f980*/  BSYNC B1 ;  /* 0x0000000000017941 */ /* 0x000fea0003800000 */
.L_x_768:
        /* <DEDUP_REMOVED lines=11> */
.L_x_771:
[----:B------:R-:W-:Y:S05]  /*1fa40*/  BSYNC B1 ;  /* 0x0000000000017941 */ /* 0x000fea0003800000 */
.L_x_770:
        /* <DEDUP_REMOVED lines=10> */
.L_x_773:
[----:B------:R-:W-:Y:S05]  /*1faf0*/  BSYNC B1 ;  /* 0x0000000000017941 */ /* 0x000fea0003800000 */
.L_x_772:
        /* <DEDUP_REMOVED lines=10> */
.L_x_775:
[----:B------:R-:W-:Y:S05]  /*1fba0*/  BSYNC B1 ;  /* 0x0000000000017941 */ /* 0x000fea0003800000 */
.L_x_774:
        /* <DEDUP_REMOVED lines=11> */
.L_x_777:
[----:B------:R-:W-:Y:S05]  /*1fc60*/  BSYNC B1 ;  /* 0x0000000000017941 */ /* 0x000fea0003800000 */
.L_x_776:
        /* <DEDUP_REMOVED lines=11> */
.L_x_779:
[----:B------:R-:W-:Y:S05]  /*1fd20*/  BSYNC B1 ;  /* 0x0000000000017941 */ /* 0x000fea0003800000 */
.L_x_778:
        /* <DEDUP_REMOVED lines=10> */
.L_x_781:
[----:B------:R-:W-:Y:S05]  /*1fdd0*/  BSYNC B1 ;  /* 0x0000000000017941 */ /* 0x000fea0003800000 */
.L_x_780:
        /* <DEDUP_REMOVED lines=10> */
.L_x_783:
[----:B------:R-:W-:Y:S05]  /*1fe80*/  BSYNC B1 ;  /* 0x0000000000017941 */ /* 0x000fea0003800000 */
.L_x_782:
        /* <DEDUP_REMOVED lines=11> */
.L_x_785:
[----:B------:R-:W-:Y:S05]  /*1ff40*/  BSYNC B1 ;  /* 0x0000000000017941 */ /* 0x000fea0003800000 */
.L_x_784:
[----:B------:R-:W3:Y:S01]  /*1ff50*/  LDL.LU R154, [R1+0x1f0] ;  /* 0x0001f000019a7983 */ /* 0x000ee20000300800 */
[----:B-----5:R-:W-:Y:S01]  /*1ff60*/  IMAD.U32 R155, R19, 0x10000, RZ ;  /* 0x00010000139b7824 */ /* 0x020fe200078e00ff */
[----:B------:R-:W-:Y:S03]  /*1ff70*/  BSSY B1, `(.L_x_786) ;  /* 0x0000009000017945 */ /* 0x000fe60003800000 */
[----:B------:R-:W-:-:S04]  /*1ff80*/  FMUL R155, R155, R16 ;  /* 0x000000109b9b7220 */ /* 0x000fc80000400000 */
[----:B---3--:R-:W-:-:S05]  /*1ff90*/  FFMA R155, R154, R2, R155 ;  /* 0x000000029a9b7223 */ /* 0x008fca000000009b */
[----:B------:R-:W-:-:S05]  /*1ffa0*/  F2FP.BF16.F32.PACK_AB R155, RZ, R155 ;  /* 0x0000009bff9b723e */ /* 0x000fca00000010ff */
[----:B------:R3:W-:Y:S01]  /*1ffb0*/  @P0 STG.E.U16 desc[UR36][R4.64+0x3f0], R155 ;  /* 0x0003f09b04000986 */ /* 0x0007e2000c101524 */
[----:B------:R-:W-:-:S04]  /*1ffc0*/  ISETP.GT.AND P0, PT, R3, 0x1f9, PT ;  /* 0x000001f90300780c */ /* 0x000fc80003f04270 */
[----:B------:R-:W-:-:S13]  /*1ffd0*/  ISETP.GT.AND P5, PT, R0, RZ, P0 ;  /* 0x000000ff0000720c */ /* 0x000fda00007a4270 */
[----:B---3--:R-:W-:Y:S05]  /*1ffe0*/  @!P5 BRA `(.L_x_787) ;  /* 0x000000000004d947 */ /* 0x008fea0003800000 */
[----:B------:R3:W5:Y:S02]  /*1fff0*/  LDG.E.LTC128B.U16 R19, desc[UR36][R14.64+0x3f2] ;  /* 0x0003f2240e137981 */ /* 0x000764000c1e1520 */
.L_x_787:
[----:B------:R-:W-:Y:S05]  /*20000*/  BSYNC B1 ;  /* 0x0000000000017941 */ /* 0x000fea0003800000 */
.L_x_786:
[----:B0123--:R-:W2:Y:S01]  /*20010*/  LDL.LU R14, [R1+0x1f4] ;  /* 0x0001f400010e7983 */ /* 0x00fea20000300800 */
[----:B-----5:R-:W-:Y:S01]  /*20020*/  IMAD.U32 R3, R19, 0x10000, RZ ;  /* 0x0001000013037824 */ /* 0x020fe200078e00ff */
[----:B------:R-:W-:Y:S03]  /*20030*/  BSSY B1, `(.L_x_788) ;  /* 0x0000008000017945 */ /* 0x000fe60003800000 */
[----:B------:R-:W-:-:S04]  /*20040*/  FMUL R3, R3, R16 ;  /* 0x0000001003037220 */ /* 0x000fc80000400000 */
[----:B--2---:R-:W-:-:S05]  /*20050*/  FFMA R3, R14, R2, R3 ;  /* 0x000000020e037223 */ /* 0x004fca0000000003 */
[----:B------:R-:W-:-:S05]  /*20060*/  F2FP.BF16.F32.PACK_AB R3, RZ, R3 ;  /* 0x00000003ff03723e */ /* 0x000fca00000010ff */
[----:B------:R0:W-:Y:S01]  /*20070*/  @P5 STG.E.U16 desc[UR36][R4.64+0x3f2], R3 ;  /* 0x0003f20304005986 */ /* 0x0001e2000c101524 */
[----:B------:R-:W-:-:S13]  /*20080*/  ISETP.GT.AND P5, PT, R0, 0x8, P1 ;  /* 0x000000080000780c */ /* 0x000fda0000fa4270 */
[----:B0-----:R-:W-:Y:S05]  /*20090*/  @!P5 BRA `(.L_x_789) ;  /* 0x000000000004d947 */ /* 0x001fea0003800000 */
[----:B------:R0:W5:Y:S02]  /*200a0*/  LDG.E.LTC128B.U16 R19, desc[UR36][R12.64+0x3f0] ;  /* 0x0003f0240c137981 */ /* 0x000164000c1e1520 */
.L_x_789:
[----:B------:R-:W-:Y:S05]  /*200b0*/  BSYNC B1 ;  /* 0x0000000000017941 */ /* 0x000fea0003800000 */
.L_x_788:
[----:B------:R-:W2:Y:S01]  /*200c0*/  LDL.LU R4, [R1+0x1f8] ;  /* 0x0001f80001047983 */ /* 0x000ea20000300800 */
[----:B-----5:R-:W-:Y:S01]  /*200d0*/  IMAD.U32 R3, R19, 0x10000, RZ ;  /* 0x0001000013037824 */ /* 0x020fe200078e00ff */
[----:B------:R-:W-:Y:S01]  /*200e0*/  BSSY B1, `(.L_x_790) ;  /* 0x000000a000017945 */ /* 0x000fe20003800000 */
[----:B------:R-:W-:Y:S02]  /*200f0*/  @P5 IMAD.MOV.U32 R5, RZ, RZ, R7 ;  /* 0x000000ffff055224 */ /* 0x000fe400078e0007 */
[----:B------:R-:W-:-:S04]  /*20100*/  FMUL R3, R3, R16 ;  /* 0x0000001003037220 */ /* 0x000fc80000400000 */
[----:B--2---:R-:W-:Y:S01]  /*20110*/  FFMA R3, R4, R2, R3 ;  /* 0x0000000204037223 */ /* 0x004fe20000000003 */
[----:B------:R-:W-:-:S04]  /*20120*/  @P5 IMAD.MOV.U32 R4, RZ, RZ, R6 ;  /* 0x000000ffff045224 */ /* 0x000fc800078e0006 */
[----:B------:R-:W-:-:S05]  /*20130*/  F2FP.BF16.F32.PACK_AB R3, RZ, R3 ;  /* 0x00000003ff03723e */ /* 0x000fca00000010ff */
[----:B------:R1:W-:Y:S01]  /*20140*/  @P5 STG.E.U16 desc[UR36][R4.64+0x3f0], R3 ;  /* 0x0003f00304005986 */ /* 0x0003e2000c101524 */
[----:B------:R-:W-:-:S13]  /*20150*/  ISETP.GT.AND P5, PT, R0, 0x8, P0 ;  /* 0x000000080000780c */ /* 0x000fda00007a4270 */
[----:B-1----:R-:W-:Y:S05]  /*20160*/  @!P5 BRA `(.L_x_791) ;  /* 0x000000000004d947 */ /* 0x002fea0003800000 */
[----:B------:R1:W5:Y:S02]  /*20170*/  LDG.E.LTC128B.U16 R19, desc[UR36][R12.64+0x3f2] ;  /* 0x0003f2240c137981 */ /* 0x000364000c1e1520 */
.L_x_791:
[----:B------:R-:W-:Y:S05]  /*20180*/  BSYNC B1 ;  /* 0x0000000000017941 */ /* 0x000fea0003800000 */
.L_x_790:
        /* <DEDUP_REMOVED lines=11> */
.L_x_793:
[----:B------:R-:W-:Y:S05]  /*20240*/  BSYNC B1 ;  /* 0x0000000000017941 */ /* 0x000fea0003800000 */
.L_x_792:
[----:B-----5:R-:W-:Y:S01]  /*20250*/  IMAD.U32 R3, R19, 0x10000, RZ ;  /* 0x0001000013037824 */ /* 0x020fe200078e00ff */
[----:B------:R-:W-:Y:S03]  /*20260*/  BSSY B1, `(.L_x_794) ;  /* 0x0000009000017945 */ /* 0x000fe60003800000 */
[----:B------:R-:W-:-:S04]  /*20270*/  FMUL R3, R3, R16 ;  /* 0x0000001003037220 */ /* 0x000fc80000400000 */
[----:B------:R-:W-:-:S05]  /*20280*/  FFMA R3, R24, R2, R3 ;  /* 0x0000000218037223 */ /* 0x000fca0000000003 */
[----:B------:R-:W-:-:S05]  /*20290*/  F2FP.BF16.F32.PACK_AB R3, RZ, R3 ;  /* 0x00000003ff03723e */ /* 0x000fca00000010ff */
[----:B------:R3:W-:Y:S01]  /*202a0*/  @P5 STG.E.U16 desc[UR36][R20.64+0x200], R3 ;  /* 0x0002000314005986 */ /* 0x0007e2000c101524 */
[----:B------:R-:W-:-:S04]  /*202b0*/  LOP3.LUT P5, RZ, R17, 0x2, RZ, 0xc0, !PT ;  /* 0x0000000211ff7812 */ /* 0x000fc800078ac0ff */
[----:B------:R-:W-:-:S13]  /*202c0*/  ISETP.GT.AND P5, PT, R0, 0x80, P5 ;  /* 0x000000800000780c */ /* 0x000fda0002fa4270 */
[----:B---3--:R-:W-:Y:S05]  /*202d0*/  @!P5 BRA `(.L_x_795) ;  /* 0x000000000004d947 */ /* 0x008fea0003800000 */
[----:B------:R3:W5:Y:S02]  /*202e0*/  LDG.E.LTC128B.U16 R19, desc[UR36][R10.64+0x202] ;  /* 0x000202240a137981 */ /* 0x000764000c1e1520 */
.L_x_795:
[----:B------:R-:W-:Y:S05]  /*202f0*/  BSYNC B1 ;  /* 0x0000000000017941 */ /* 0x000fea0003800000 */
.L_x_794:
        /* <DEDUP_REMOVED lines=8> */
[----:B0-----:R-:W-:Y:S05]  /*20380*/  @!P5 BRA `(.L_x_797) ;  /* 0x000000000004d947 */ /* 0x001fea0003800000 */
[----:B------:R0:W5:Y:S02]  /*20390*/  LDG.E.LTC128B.U16 R19, desc[UR36][R8.64+0x200] ;  /* 0x0002002408137981 */ /* 0x000164000c1e1520 */
.L_x_797:
[----:B------:R-:W-:Y:S05]  /*203a0*/  BSYNC B1 ;  /* 0x0000000000017941 */ /* 0x000fea0003800000 */
.L_x_796:
        /* <DEDUP_REMOVED lines=10> */
.L_x_799:
[----:B------:R-:W-:Y:S05]  /*20450*/  BSYNC B1 ;  /* 0x0000000000017941 */ /* 0x000fea0003800000 */
.L_x_798:
        /* <DEDUP_REMOVED lines=10> */
.L_x_801:
[----:B------:R-:W-:Y:S05]  /*20500*/  BSYNC B1 ;  /* 0x0000000000017941 */ /* 0x000fea0003800000 */
.L_x_800:
        /* <DEDUP_REMOVED lines=10> */
.L_x_803:
[----:B------:R-:W-:Y:S05]  /*205b0*/  BSYNC B1 ;  /* 0x0000000000017941 */ /* 0x000fea0003800000 */
.L_x_802:
        /* <DEDUP_REMOVED lines=10> */
.L_x_805:
[----:B------:R-:W-:Y:S05]  /*20660*/  BSYNC B1 ;  /* 0x0000000000017941 */ /* 0x000fea0003800000 */
.L_x_804:
        /* <DEDUP_REMOVED lines=10> */
.L_x_807:
[----:B------:R-:W-:Y:S05]  /*20710*/  BSYNC B1 ;  /* 0x0000000000017941 */ /* 0x000fea0003800000 */
.L_x_806:
        /* <DEDUP_REMOVED lines=10> */
.L_x_809:
[----:B------:R-:W-:Y:S05]  /*207c0*/  BSYNC B1 ;  /* 0x0000000000017941 */ /* 0x000fea0003800000 */
.L_x_808:
        /* <DEDUP_REMOVED lines=10> */
.L_x_811:
[----:B------:R-:W-:Y:S05]  /*20870*/  BSYNC B1 ;  /* 0x0000000000017941 */ /* 0x000fea0003800000 */
.L_x_810:
        /* <DEDUP_REMOVED lines=10> */
.L_x_813:
[----:B------:R-:W-:Y:S05]  /*20920*/  BSYNC B1 ;  /* 0x0000000000017941 */ /* 0x000fea0003800000 */
.L_x_812:
        /* <DEDUP_REMOVED lines=10> */
.L_x_815:
[----:B------:R-:W-:Y:S05]  /*209d0*/  BSYNC B1 ;  /* 0x0000000000017941 */ /* 0x000fea0003800000 */
.L_x_814:
        /* <DEDUP_REMOVED lines=10> */
.L_x_817:
[----:B------:R-:W-:Y:S05]  /*20a80*/  BSYNC B1 ;  /* 0x0000000000017941 */ /* 0x000fea0003800000 */
.L_x_816:
        /* <DEDUP_REMOVED lines=10> */
.L_x_819:
[----:B------:R-:W-:Y:S05]  /*20b30*/  BSYNC B1 ;  /* 0x0000000000017941 */ /* 0x000fea0003800000 */
.L_x_818:
        /* <DEDUP_REMOVED lines=10> */
.L_x_821:
[----:B------:R-:W-:Y:S05]  /*20be0*/  BSYNC B1 ;  /* 0x0000000000017941 */ /* 0x000fea0003800000 */
.L_x_820:
        /* <DEDUP_REMOVED lines=10> */
.L_x_823:
[----:B------:R-:W-:Y:S05]  /*20c90*/  BSYNC B1 ;  /* 0x0000000000017941 */ /* 0x000fea0003800000 */
.L_x_822:
        /* <DEDUP_REMOVED lines=10> */
.L_x_825:
[----:B------:R-:W-:Y:S05]  /*20d40*/  BSYNC B1 ;  /* 0x0000000000017941 */ /* 0x000fea0003800000 */
.L_x_824:
        /* <DEDUP_REMOVED lines=10> */
.L_x_827:
[----:B------:R-:W-:Y:S05]  /*20df0*/  BSYNC B1 ;  /* 0x0000000000017941 */ /* 0x000fea0003800000 */
.L_x_826:
        /* <DEDUP_REMOVED lines=10> */
.L_x_829:
[----:B------:R-:W-:Y:S05]  /*20ea0*/  BSYNC B1 ;  /* 0x0000000000017941 */ /* 0x000fea0003800000 */
.L_x_828:
        /* <DEDUP_REMOVED lines=10> */
.L_x_831:
[----:B------:R-:W-:Y:S05]  /*20f50*/  BSYNC B1 ;  /* 0x0000000000017941 */ /* 0x000fea0003800000 */
.L_x_830:
        /* <DEDUP_REMOVED lines=10> */
.L_x_833:
[----:B------:R-:W-:Y:S05]  /*21000*/  BSYNC B1 ;  /* 0x0000000000017941 */ /* 0x000fea0003800000 */
.L_x_832:
        /* <DEDUP_REMOVED lines=10> */
.L_x_835:
[----:B------:R-:W-:Y:S05]  /*210b0*/  BSYNC B1 ;  /* 0x0000000000017941 */ /* 0x000fea0003800000 */
.L_x_834:
        /* <DEDUP_REMOVED lines=10> */
.L_x_837:
[----:B------:R-:W-:Y:S05]  /*21160*/  BSYNC B1 ;  /* 0x0000000000017941 */ /* 0x000fea0003800000 */
.L_x_836:
        /* <DEDUP_REMOVED lines=10> */
.L_x_839:
[----:B------:R-:W-:Y:S05]  /*21210*/  BSYNC B1 ;  /* 0x0000000000017941 */ /* 0x000fea0003800000 */
.L_x_838:
        /* <DEDUP_REMOVED lines=10> */
.L_x_841:
[----:B------:R-:W-:Y:S05]  /*212c0*/  BSYNC B1 ;  /* 0x0000000000017941 */ /* 0x000fea0003800000 */
.L_x_840:
        /* <DEDUP_REMOVED lines=10> */
.L_x_843:
[----:B------:R-:W-:Y:S05]  /*21370*/  BSYNC B1 ;  /* 0x0000000000017941 */ /* 0x000fea0003800000 */
.L_x_842:
        /* <DEDUP_REMOVED lines=10> */
.L_x_845:
[----:B------:R-:W-:Y:S05]  /*21420*/  BSYNC B1 ;  /* 0x0000000000017941 */ /* 0x000fea0003800000 */
.L_x_844:
        /* <DEDUP_REMOVED lines=10> */
.L_x_847:
[----:B------:R-:W-:Y:S05]  /*214d0*/  BSYNC B1 ;  /* 0x0000000000017941 */ /* 0x000fea0003800000 */
.L_x_846:
        /* <DEDUP_REMOVED lines=10> */
.L_x_849:
[----:B------:R-:W-:Y:S05]  /*21580*/  BSYNC B1 ;  /* 0x0000000000017941 */ /* 0x000fea0003800000 */
.L_x_848:
        /* <DEDUP_REMOVED lines=10> */
.L_x_851:
[----:B------:R-:W-:Y:S05]  /*21630*/  BSYNC B1 ;  /* 0x0000000000017941 */ /* 0x000fea0003800000 */
.L_x_850:
        /* <DEDUP_REMOVED lines=10> */
.L_x_853:
[----:B------:R-:W-:Y:S05]  /*216e0*/  BSYNC B1 ;  /* 0x0000000000017941 */ /* 0x000fea0003800000 */
.L_x_852:
        /* <DEDUP_REMOVED lines=10> */
.L_x_855:
[----:B------:R-:W-:Y:S05]  /*21790*/  BSYNC B1 ;  /* 0x0000000000017941 */ /* 0x000fea0003800000 */
.L_x_854:
        /* <DEDUP_REMOVED lines=10> */
.L_x_857:
[----:B------:R-:W-:Y:S05]  /*21840*/  BSYNC B1 ;  /* 0x0000000000017941 */ /* 0x000fea0003800000 */
.L_x_856:
        /* <DEDUP_REMOVED lines=10> */
.L_x_859:
[----:B------:R-:W-:Y:S05]  /*218f0*/  BSYNC B1 ;  /* 0x0000000000017941 */ /* 0x000fea0003800000 */
.L_x_858:
        /* <DEDUP_REMOVED lines=10> */
.L_x_861:
[----:B------:R-:W-:Y:S05]  /*219a0*/  BSYNC B1 ;  /* 0x0000000000017941 */ /* 0x000fea0003800000 */
.L_x_860:
        /* <DEDUP_REMOVED lines=10> */
.L_x_863:
[----:B------:R-:W-:Y:S05]  /*21a50*/  BSYNC B1 ;  /* 0x0000000000017941 */ /* 0x000fea0003800000 */
.L_x_862:
        /* <DEDUP_REMOVED lines=10> */
.L_x_865:
[----:B------:R-:W-:Y:S05]  /*21b00*/  BSYNC B1 ;  /* 0x0000000000017941 */ /* 0x000fea0003800000 */
.L_x_864:
        /* <DEDUP_REMOVED lines=10> */
.L_x_867:
[----:B------:R-:W-:Y:S05]  /*21bb0*/  BSYNC B1 ;  /* 0x0000000000017941 */ /* 0x000fea0003800000 */
.L_x_866:
        /* <DEDUP_REMOVED lines=10> */
.L_x_869:
[----:B------:R-:W-:Y:S05]  /*21c60*/  BSYNC B1 ;  /* 0x0000000000017941 */ /* 0x000fea0003800000 */
.L_x_868:
        /* <DEDUP_REMOVED lines=10> */
.L_x_871:
[----:B------:R-:W-:Y:S05]  /*21d10*/  BSYNC B1 ;  /* 0x0000000000017941 */ /* 0x000fea0003800000 */
.L_x_870:
        /* <DEDUP_REMOVED lines=10> */
.L_x_873:
[----:B------:R-:W-:Y:S05]  /*21dc0*/  BSYNC B1 ;  /* 0x0000000000017941 */ /* 0x000fea0003800000 */
.L_x_872:
        /* <DEDUP_REMOVED lines=10> */
.L_x_875:
[----:B------:R-:W-:Y:S05]  /*21e70*/  BSYNC B1 ;  /* 0x0000000000017941 */ /* 0x000fea0003800000 */
.L_x_874:
        /* <DEDUP_REMOVED lines=10> */
.L_x_877:
[----:B------:R-:W-:Y:S05]  /*21f20*/  BSYNC B1 ;  /* 0x0000000000017941 */ /* 0x000fea0003800000 */
.L_x_876:
        /* <DEDUP_REMOVED lines=10> */
.L_x_879:
[----:B------:R-:W-:Y:S05]  /*21fd0*/  BSYNC B1 ;  /* 0x0000000000017941 */ /* 0x000fea0003800000 */
.L_x_878:
        /* <DEDUP_REMOVED lines=10> */
.L_x_881:
[----:B------:R-:W-:Y:S05]  /*22080*/  BSYNC B1 ;  /* 0x0000000000017941 */ /* 0x000fea0003800000 */
.L_x_880:
        /* <DEDUP_REMOVED lines=10> */
.L_x_883:
[----:B------:R-:W-:Y:S05]  /*22130*/  BSYNC B1 ;  /* 0x0000000000017941 */ /* 0x000fea0003800000 */
.L_x_882:
        /* <DEDUP_REMOVED lines=10> */
.L_x_885:
[----:B------:R-:W-:Y:S05]  /*221e0*/  BSYNC B1 ;  /* 0x0000000000017941 */ /* 0x000fea0003800000 */
.L_x_884:
        /* <DEDUP_REMOVED lines=10> */
.L_x_887:
[----:B------:R-:W-:Y:S05]  /*22290*/  BSYNC B1 ;  /* 0x0000000000017941 */ /* 0x000fea0003800000 */
.L_x_886:
        /* <DEDUP_REMOVED lines=10> */
.L_x_889:
[----:B------:R-:W-:Y:S05]  /*22340*/  BSYNC B1 ;  /* 0x0000000000017941 */ /* 0x000fea0003800000 */
.L_x_888:
        /* <DEDUP_REMOVED lines=10> */
.L_x_891:
[----:B------:R-:W-:Y:S05]  /*223f0*/  BSYNC B1 ;  /* 0x0000000000017941 */ /* 0x000fea0003800000 */
.L_x_890:
        /* <DEDUP_REMOVED lines=10> */
.L_x_893:
[----:B------:R-:W-:Y:S05]  /*224a0*/  BSYNC B1 ;  /* 0x0000000000017941 */ /* 0x000fea0003800000 */
.L_x_892:
        /* <DEDUP_REMOVED lines=10> */
.L_x_895:
[----:B------:R-:W-:Y:S05]  /*22550*/  BSYNC B1 ;  /* 0x0000000000017941 */ /* 0x000fea0003800000 */
.L_x_894:
        /* <DEDUP_REMOVED lines=10> */
.L_x_897:
[----:B------:R-:W-:Y:S05]  /*22600*/  BSYNC B1 ;  /* 0x0000000000017941 */ /* 0x000fea0003800000 */
.L_x_896:
        /* <DEDUP_REMOVED lines=10> */
.L_x_899:
[----:B------:R-:W-:Y:S05]  /*226b0*/  BSYNC B1 ;  /* 0x0000000000017941 */ /* 0x000fea0003800000 */
.L_x_898:
        /* <DEDUP_REMOVED lines=10> */
.L_x_901:
[----:B------:R-:W-:Y:S05]  /*22760*/  BSYNC B1 ;  /* 0x0000000000017941 */ /* 0x000fea0003800000 */
.L_x_900:
        /* <DEDUP_REMOVED lines=10> */
.L_x_903:
[----:B------:R-:W-:Y:S05]  /*22810*/  BSYNC B1 ;  /* 0x0000000000017941 */ /* 0x000fea0003800000 */
.L_x_902:
        /* <DEDUP_REMOVED lines=10> */
.L_x_905:
[----:B------:R-:W-:Y:S05]  /*228c0*/  BSYNC B1 ;  /* 0x0000000000017941 */ /* 0x000fea0003800000 */
.L_x_904:
        /* <DEDUP_REMOVED lines=10> */
.L_x_907:
[----:B------:R-:W-:Y:S05]  /*22970*/  BSYNC B1 ;  /* 0x0000000000017941 */ /* 0x000fea0003800000 */
.L_x_906:
        /* <DEDUP_REMOVED lines=10> */
.L_x_909:
[----:B------:R-:W-:Y:S05]  /*22a20*/  BSYNC B1 ;  /* 0x0000000000017941 */ /* 0x000fea0003800000 */
.L_x_908:
        /* <DEDUP_REMOVED lines=10> */
.L_x_911:
[----:B------:R-:W-:Y:S05]  /*22ad0*/  BSYNC B1 ;  /* 0x0000000000017941 */ /* 0x000fea0003800000 */
.L_x_910:
        /* <DEDUP_REMOVED lines=10> */
.L_x_913:
[----:B------:R-:W-:Y:S05]  /*22b80*/  BSYNC B1 ;  /* 0x0000000000017941 */ /* 0x000fea0003800000 */
.L_x_912:
        /* <DEDUP_REMOVED lines=10> */
.L_x_915:
[----:B------:R-:W-:Y:S05]  /*22c30*/  BSYNC B1 ;  /* 0x0000000000017941 */ /* 0x000fea0003800000 */
.L_x_914:
        /* <DEDUP_REMOVED lines=10> */
.L_x_917:
[----:B------:R-:W-:Y:S05]  /*22ce0*/  BSYNC B1 ;  /* 0x0000000000017941 */ /* 0x000fea0003800000 */
.L_x_916:
        /* <DEDUP_REMOVED lines=10> */
.L_x_919:
[----:B------:R-:W-:Y:S05]  /*22d90*/  BSYNC B1 ;  /* 0x0000000000017941 */ /* 0x000fea0003800000 */
.L_x_918:
        /* <DEDUP_REMOVED lines=10> */
.L_x_921:
[----:B------:R-:W-:Y:S05]  /*22e40*/  BSYNC B1 ;  /* 0x0000000000017941 */ /* 0x000fea0003800000 */
.L_x_920:
        /* <DEDUP_REMOVED lines=10> */
.L_x_923:
[----:B------:R-:W-:Y:S05]  /*22ef0*/  BSYNC B1 ;  /* 0x0000000000017941 */ /* 0x000fea0003800000 */
.L_x_922:
        /* <DEDUP_REMOVED lines=10> */
.L_x_925:
[----:B------:R-:W-:Y:S05]  /*22fa0*/  BSYNC B1 ;  /* 0x0000000000017941 */ /* 0x000fea0003800000 */
.L_x_924:
        /* <DEDUP_REMOVED lines=10> */
.L_x_927:
[----:B------:R-:W-:Y:S05]  /*23050*/  BSYNC B1 ;  /* 0x0000000000017941 */ /* 0x000fea0003800000 */
.L_x_926:
        /* <DEDUP_REMOVED lines=10> */
.L_x_929:
[----:B------:R-:W-:Y:S05]  /*23100*/  BSYNC B1 ;  /* 0x0000000000017941 */ /* 0x000fea0003800000 */
.L_x_928:
        /* <DEDUP_REMOVED lines=10> */
.L_x_931:
[----:B------:R-:W-:Y:S05]  /*231b0*/  BSYNC B1 ;  /* 0x0000000000017941 */ /* 0x000fea0003800000 */
.L_x_930:
        /* <DEDUP_REMOVED lines=10> */
.L_x_933:
[----:B------:R-:W-:Y:S05]  /*23260*/  BSYNC B1 ;  /* 0x0000000000017941 */ /* 0x000fea0003800000 */
.L_x_932:
        /* <DEDUP_REMOVED lines=10> */
.L_x_935:
[----:B------:R-:W-:Y:S05]  /*23310*/  BSYNC B1 ;  /* 0x0000000000017941 */ /* 0x000fea0003800000 */
.L_x_934:
        /* <DEDUP_REMOVED lines=10> */
.L_x_937:
[----:B------:R-:W-:Y:S05]  /*233c0*/  BSYNC B1 ;  /* 0x0000000000017941 */ /* 0x000fea0003800000 */
.L_x_936:
        /* <DEDUP_REMOVED lines=10> */
.L_x_939:
[----:B------:R-:W-:Y:S05]  /*23470*/  BSYNC B1 ;  /* 0x0000000000017941 */ /* 0x000fea0003800000 */
.L_x_938:
        /* <DEDUP_REMOVED lines=10> */
.L_x_941:
[----:B------:R-:W-:Y:S05]  /*23520*/  BSYNC B1 ;  /* 0x0000000000017941 */ /* 0x000fea0003800000 */
.L_x_940:
        /* <DEDUP_REMOVED lines=10> */
.L_x_943:
[----:B------:R-:W-:Y:S05]  /*235d0*/  BSYNC B1 ;  /* 0x0000000000017941 */ /* 0x000fea0003800000 */
.L_x_942:
        /* <DEDUP_REMOVED lines=10> */
.L_x_945:
[----:B------:R-:W-:Y:S05]  /*23680*/  BSYNC B1 ;  /* 0x0000000000017941 */ /* 0x000fea0003800000 */
.L_x_944:
        /* <DEDUP_REMOVED lines=10> */
.L_x_947:
[----:B------:R-:W-:Y:S05]  /*23730*/  BSYNC B1 ;  /* 0x0000000000017941 */ /* 0x000fea0003800000 */
.L_x_946:
        /* <DEDUP_REMOVED lines=10> */
.L_x_949:
[----:B------:R-:W-:Y:S05]  /*237e0*/  BSYNC B1 ;  /* 0x0000000000017941 */ /* 0x000fea0003800000 */
.L_x_948:
        /* <DEDUP_REMOVED lines=10> */
.L_x_951:
[----:B------:R-:W-:Y:S05]  /*23890*/  BSYNC B1 ;  /* 0x0000000000017941 */ /* 0x000fea0003800000 */
.L_x_950:
        /* <DEDUP_REMOVED lines=10> */
.L_x_953:
[----:B------:R-:W-:Y:S05]  /*23940*/  BSYNC B1 ;  /* 0x0000000000017941 */ /* 0x000fea0003800000 */
.L_x_952:
        /* <DEDUP_REMOVED lines=10> */
.L_x_955:
[----:B------:R-:W-:Y:S05]  /*239f0*/  BSYNC B1 ;  /* 0x0000000000017941 */ /* 0x000fea0003800000 */
.L_x_954:
        /* <DEDUP_REMOVED lines=10> */
.L_x_957:
[----:B------:R-:W-:Y:S05]  /*23aa0*/  BSYNC B1 ;  /* 0x0000000000017941 */ /* 0x000fea0003800000 */
.L_x_956:
        /* <DEDUP_REMOVED lines=10> */
.L_x_959:
[----:B------:R-:W-:Y:S05]  /*23b50*/  BSYNC B1 ;  /* 0x0000000000017941 */ /* 0x000fea0003800000 */
.L_x_958:
        /* <DEDUP_REMOVED lines=10> */
.L_x_961:
[----:B------:R-:W-:Y:S05]  /*23c00*/  BSYNC B1 ;  /* 0x0000000000017941 */ /* 0x000fea0003800000 */
.L_x_960:
        /* <DEDUP_REMOVED lines=10> */
.L_x_963:
[----:B------:R-:W-:Y:S05]  /*23cb0*/  BSYNC B1 ;  /* 0x0000000000017941 */ /* 0x000fea0003800000 */
.L_x_962:
        /* <DEDUP_REMOVED lines=10> */
.L_x_965:
[----:B------:R-:W-:Y:S05]  /*23d60*/  BSYNC B1 ;  /* 0x0000000000017941 */ /* 0x000fea0003800000 */
.L_x_964:
        /* <DEDUP_REMOVED lines=10> */
.L_x_967:
[----:B------:R-:W-:Y:S05]  /*23e10*/  BSYNC B1 ;  /* 0x0000000000017941 */ /* 0x000fea0003800000 */
.L_x_966:
        /* <DEDUP_REMOVED lines=10> */
.L_x_969:
[----:B------:R-:W-:Y:S05]  /*23ec0*/  BSYNC B1 ;  /* 0x0000000000017941 */ /* 0x000fea0003800000 */
.L_x_968:
        /* <DEDUP_REMOVED lines=10> */
.L_x_971:
[----:B------:R-:W-:Y:S05]  /*23f70*/  BSYNC B1 ;  /* 0x0000000000017941 */ /* 0x000fea0003800000 */
.L_x_970:
        /* <DEDUP_REMOVED lines=10> */
.L_x_973:
[----:B------:R-:W-:Y:S05]  /*24020*/  BSYNC B1 ;  /* 0x0000000000017941 */ /* 0x000fea0003800000 */
.L_x_972:
        /* <DEDUP_REMOVED lines=10> */
.L_x_975:
[----:B------:R-:W-:Y:S05]  /*240d0*/  BSYNC B1 ;  /* 0x0000000000017941 */ /* 0x000fea0003800000 */
.L_x_974:
        /* <DEDUP_REMOVED lines=10> */
.L_x_977:
[----:B------:R-:W-:Y:S05]  /*24180*/  BSYNC B1 ;  /* 0x0000000000017941 */ /* 0x000fea0003800000 */
.L_x_976:
        /* <DEDUP_REMOVED lines=10> */
.L_x_979:
[----:B------:R-:W-:Y:S05]  /*24230*/  BSYNC B1 ;  /* 0x0000000000017941 */ /* 0x000fea0003800000 */
.L_x_978:
        /* <DEDUP_REMOVED lines=10> */
.L_x_981:
[----:B------:R-:W-:Y:S05]  /*242e0*/  BSYNC B1 ;  /* 0x0000000000017941 */ /* 0x000fea0003800000 */
.L_x_980:
        /* <DEDUP_REMOVED lines=10> */
.L_x_983:
[----:B------:R-:W-:Y:S05]  /*24390*/  BSYNC B1 ;  /* 0x0000000000017941 */ /* 0x000fea0003800000 */
.L_x_982:
        /* <DEDUP_REMOVED lines=10> */
.L_x_985:
[----:B------:R-:W-:Y:S05]  /*24440*/  BSYNC B1 ;  /* 0x0000000000017941 */ /* 0x000fea0003800000 */
.L_x_984:
        /* <DEDUP_REMOVED lines=10> */
.L_x_987:
[----:B------:R-:W-:Y:S05]  /*244f0*/  BSYNC B1 ;  /* 0x0000000000017941 */ /* 0x000fea0003800000 */
.L_x_986:
        /* <DEDUP_REMOVED lines=10> */
.L_x_989:
[----:B------:R-:W-:Y:S05]  /*245a0*/  BSYNC B1 ;  /* 0x0000000000017941 */ /* 0x000fea0003800000 */
.L_x_988:
        /* <DEDUP_REMOVED lines=10> */
.L_x_991:
[----:B------:R-:W-:Y:S05]  /*24650*/  BSYNC B1 ;  /* 0x0000000000017941 */ /* 0x000fea0003800000 */
.L_x_990:
        /* <DEDUP_REMOVED lines=10> */
.L_x_993:
[----:B------:R-:W-:Y:S05]  /*24700*/  BSYNC B1 ;  /* 0x0000000000017941 */ /* 0x000fea0003800000 */
.L_x_992:
        /* <DEDUP_REMOVED lines=10> */
.L_x_995:
[----:B------:R-:W-:Y:S05]  /*247b0*/  BSYNC B1 ;  /* 0x0000000000017941 */ /* 0x000fea0003800000 */
.L_x_994:
        /* <DEDUP_REMOVED lines=10> */
.L_x_997:
[----:B------:R-:W-:Y:S05]  /*24860*/  BSYNC B1 ;  /* 0x0000000000017941 */ /* 0x000fea0003800000 */
.L_x_996:
        /* <DEDUP_REMOVED lines=10> */
.L_x_999:
[----:B------:R-:W-:Y:S05]  /*24910*/  BSYNC B1 ;  /* 0x0000000000017941 */ /* 0x000fea0003800000 */
.L_x_998:
        /* <DEDUP_REMOVED lines=10> */
.L_x_1001:
[----:B------:R-:W-:Y:S05]  /*249c0*/  BSYNC B1 ;  /* 0x0000000000017941 */ /* 0x000fea0003800000 */
.L_x_1000:
        /* <DEDUP_REMOVED lines=10> */
.L_x_1003:
[----:B------:R-:W-:Y:S05]  /*24a70*/  BSYNC B1 ;  /* 0x0000000000017941 */ /* 0x000fea0003800000 */
.L_x_1002:
        /* <DEDUP_REMOVED lines=10> */
.L_x_1005:
[----:B------:R-:W-:Y:S05]  /*24b20*/  BSYNC B1 ;  /* 0x0000000000017941 */ /* 0x000fea0003800000 */
.L_x_1004:
        /* <DEDUP_REMOVED lines=10> */
.L_x_1007:
[----:B------:R-:W-:Y:S05]  /*24bd0*/  BSYNC B1 ;  /* 0x0000000000017941 */ /* 0x000fea0003800000 */
.L_x_1006:
        /* <DEDUP_REMOVED lines=10> */
.L_x_1009:
[----:B------:R-:W-:Y:S05]  /*24c80*/  BSYNC B1 ;  /* 0x0000000000017941 */ /* 0x000fea0003800000 */
.L_x_1008:
        /* <DEDUP_REMOVED lines=10> */
.L_x_1011:
[----:B------:R-:W-:Y:S05]  /*24d30*/  BSYNC B1 ;  /* 0x0000000000017941 */ /* 0x000fea0003800000 */
.L_x_1010:
        /* <DEDUP_REMOVED lines=10> */
.L_x_1013:
[----:B------:R-:W-:Y:S05]  /*24de0*/  BSYNC B1 ;  /* 0x0000000000017941 */ /* 0x000fea0003800000 */
.L_x_1012:
        /* <DEDUP_REMOVED lines=10> */
.L_x_1015:
[----:B------:R-:W-:Y:S05]  /*24e90*/  BSYNC B1 ;  /* 0x0000000000017941 */ /* 0x000fea0003800000 */
.L_x_1014:
        /* <DEDUP_REMOVED lines=10> */
.L_x_1017:
[----:B------:R-:W-:Y:S05]  /*24f40*/  BSYNC B1 ;  /* 0x0000000000017941 */ /* 0x000fea0003800000 */
.L_x_1016:
        /* <DEDUP_REMOVED lines=10> */
.L_x_1019:
[----:B------:R-:W-:Y:S05]  /*24ff0*/  BSYNC B1 ;  /* 0x0000000000017941 */ /* 0x000fea0003800000 */
.L_x_1018:
        /* <DEDUP_REMOVED lines=10> */
.L_x_1021:
[----:B------:R-:W-:Y:S05]  /*250a0*/  BSYNC B1 ;  /* 0x0000000000017941 */ /* 0x000fea0003800000 */
.L_x_1020:
        /* <DEDUP_REMOVED lines=10> */
.L_x_1023:
[----:B------:R-:W-:Y:S05]  /*25150*/  BSYNC B1 ;  /* 0x0000000000017941 */ /* 0x000fea0003800000 */
.L_x_1022:
[----:B-----5:R-:W-:Y:S01]  /*25160*/  IMAD.U32 R3, R19, 0x10000, RZ ;  /* 0x0001000013037824 */ /* 0x020fe200078e00ff */
[----:B------:R-:W-:Y:S03]  /*25170*/  BSSY B1, `(.L_x_1024) ;  /* 0x0000008000017945 */ /* 0x000fe60003800000 */
[----:B------:R-:W-:-:S04]  /*25180*/  FMUL R4, R3, R16 ;  /* 0x0000001003047220 */ /* 0x000fc80000400000 */
[----:B------:R-:W-:-:S05]  /*25190*/  FFMA R4, R139, R2, R4 ;  /* 0x000000028b047223 */ /* 0x000fca0000000004 */
[----:B------:R-:W-:-:S05]  /*251a0*/  F2FP.BF16.F32.PACK_AB R4, RZ, R4 ;  /* 0x00000004ff04723e */ /* 0x000fca00000010ff */
[----:B------:R0:W-:Y:S01]  /*251b0*/  @P5 STG.E.U16 desc[UR36][R22.64+0x3c2], R4 ;  /* 0x0003c20416005986 */ /* 0x0001e2000c101524 */
[----:B------:R-:W-:-:S13]  /*251c0*/  ISETP.GT.AND P5, PT, R0, 0x80, P6 ;  /* 0x000000800000780c */ /* 0x000fda00037a4270 */
[----:B0-----:R-:W-:Y:S05]  /*251d0*/  @!P5 BRA `(.L_x_1025) ;  /* 0x000000000004d947 */ /* 0x001fea0003800000 */
[----:B------:R0:W5:Y:S02]  /*251e0*/  LDG.E.LTC128B.U16 R19, desc[UR36][R10.64+0x3d0] ;  /* 0x0003d0240a137981 */ /* 0x000164000c1e1520 */
.L_x_1025:
[----:B------:R-:W-:Y:S05]  /*251f0*/  BSYNC B1 ;  /* 0x0000000000017941 */ /* 0x000fea0003800000 */
.L_x_1024:
        /* <DEDUP_REMOVED lines=9> */
.L_x_1027:
[----:B------:R-:W-:Y:S05]  /*25290*/  BSYNC B1 ;  /* 0x0000000000017941 */ /* 0x000fea0003800000 */
.L_x_1026:
        /* <DEDUP_REMOVED lines=9> */
.L_x_1029:
[----:B------:R-:W-:Y:S05]  /*25330*/  BSYNC B1 ;  /* 0x0000000000017941 */ /* 0x000fea0003800000 */
.L_x_1028:
[----:B-----5:R-:W-:Y:S01]  /*25340*/  IMAD.U32 R3, R19, 0x10000, RZ ;  /* 0x0001000013037824 */ /* 0x020fe200078e00ff */
[----:B------:R-:W-:Y:S01]  /*25350*/  ISETP.GT.AND P4, PT, R0, 0x88, P4 ;  /* 0x000000880000780c */ /* 0x000fe20002784270 */
[----:B------:R-:W-:Y:S02]  /*25360*/  BSSY B1, `(.L_x_1030) ;  /* 0x0000007000017945 */ /* 0x000fe40003800000 */
[----:B------:R-:W-:-:S04]  /*25370*/  FMUL R3, R3, R16 ;  /* 0x0000001003037220 */ /* 0x000fc80000400000 */
[----:B------:R-:W-:-:S05]  /*25380*/  FFMA R3, R142, R2, R3 ;  /* 0x000000028e037223 */ /* 0x000fca0000000003 */
[----:B------:R-:W-:-:S05]  /*25390*/  F2FP.BF16.F32.PACK_AB R3, RZ, R3 ;  /* 0x00000003ff03723e */ /* 0x000fca00000010ff */
[----:B------:R0:W-:Y:S01]  /*253a0*/  @P5 STG.E.U16 desc[UR36][R22.64+0x3d0], R3 ;  /* 0x0003d00316005986 */ /* 0x0001e2000c101524 */
[----:B------:R-:W-:Y:S05]  /*253b0*/  @!P4 BRA `(.L_x_1031) ;  /* 0x000000000004c947 */ /* 0x000fea0003800000 */
[----:B------:R0:W5:Y:S02]  /*253c0*/  LDG.E.LTC128B.U16 R19, desc[UR36][R8.64+0x3d2] ;  /* 0x0003d22408137981 */ /* 0x000164000c1e1520 */
.L_x_1031:
[----:B------:R-:W-:Y:S05]  /*253d0*/  BSYNC B1 ;  /* 0x0000000000017941 */ /* 0x000fea0003800000 */
.L_x_1030:
[----:B0----5:R-:W-:Y:S01]  /*253e0*/  IMAD.U32 R3, R19, 0x10000, RZ ;  /* 0x0001000013037824 */ /* 0x021fe200078e00ff */
        /* <DEDUP_REMOVED lines=8> */
.L_x_1033:
[----:B------:R-:W-:Y:S05]  /*25470*/  BSYNC B1 ;  /* 0x0000000000017941 */ /* 0x000fea0003800000 */
.L_x_1032:
        /* <DEDUP_REMOVED lines=9> */
.L_x_1035:
[----:B------:R-:W-:Y:S05]  /*25510*/  BSYNC B1 ;  /* 0x0000000000017941 */ /* 0x000fea0003800000 */
.L_x_1034:
        /* <DEDUP_REMOVED lines=9> */
.L_x_1037:
[----:B------:R-:W-:Y:S05]  /*255b0*/  BSYNC B1 ;  /* 0x0000000000017941 */ /* 0x000fea0003800000 */
.L_x_1036:
        /* <DEDUP_REMOVED lines=9> */
.L_x_1039:
[----:B------:R-:W-:Y:S05]  /*25650*/  BSYNC B1 ;  /* 0x0000000000017941 */ /* 0x000fea0003800000 */
.L_x_1038:
        /* <DEDUP_REMOVED lines=9> */
.L_x_1041:
[----:B------:R-:W-:Y:S05]  /*256f0*/  BSYNC B1 ;  /* 0x0000000000017941 */ /* 0x000fea0003800000 */
.L_x_1040:
        /* <DEDUP_REMOVED lines=9> */
.L_x_1043:
[----:B------:R-:W-:Y:S05]  /*25790*/  BSYNC B1 ;  /* 0x0000000000017941 */ /* 0x000fea0003800000 */
.L_x_1042:
        /* <DEDUP_REMOVED lines=9> */
.L_x_1045:
[----:B------:R-:W-:Y:S05]  /*25830*/  BSYNC B1 ;  /* 0x0000000000017941 */ /* 0x000fea0003800000 */
.L_x_1044:
        /* <DEDUP_REMOVED lines=9> */
.L_x_1047:
[----:B------:R-:W-:Y:S05]  /*258d0*/  BSYNC B1 ;  /* 0x0000000000017941 */ /* 0x000fea0003800000 */
.L_x_1046:
[----:B------:R-:W-:Y:S05]  /*258e0*/  @!P0 BRA `(.L_x_1048) ;  /* 0x000000b000f48947 */ /* 0x000fea0003800000 */
[----:B-----5:R-:W-:-:S04]  /*258f0*/  IMAD.U32 R19, R19, 0x10000, RZ ;  /* 0x0001000013137824 */ /* 0x020fc800078e00ff */
[----:B------:R-:W-:-:S04]  /*25900*/  FMUL R0, R19, R16 ;  /* 0x0000001013007220 */ /* 0x000fc80000400000 */
[----:B------:R-:W-:-:S05]  /*25910*/  FFMA R0, R151, R2, R0 ;  /* 0x0000000297007223 */ /* 0x000fca0000000000 */
[----:B------:R-:W-:-:S05]  /*25920*/  F2FP.BF16.F32.PACK_AB R0, RZ, R0 ;  /* 0x00000000ff00723e */ /* 0x000fca00000010ff */
[----:B------:R0:W-:Y:S01]  /*25930*/  STG.E.U16 desc[UR36][R22.64+0x3f2], R0 ;  /* 0x0003f20016007986 */ /* 0x0001e2000c101524 */
[----:B------:R-:W-:Y:S05]  /*25940*/  BRA `(.L_x_1048) ;  /* 0x000000b000dc7947 */ /* 0x000fea0003800000 */
.L_x_29:
[----:B------:R-:W2:Y:S01]  /*25950*/  LDL.LU R154, [R1+0x404] ;  /* 0x00040400019a7983 */ /* 0x000ea20000300800 */
[----:B------:R-:W-:-:S03]  /*25960*/  ULDC.64 UR4, c[0x0][0x5c0] ;  /* 0x0001700000047ab9 */ /* 0x000fc60000000a00 */
[----:B------:R-:W3:Y:S04]  /*25970*/  LDL.LU R153, [R1+0x408] ;  /* 0x0004080001997983 */ /* 0x000ee80000300800 */
[----:B------:R-:W4:Y:S04]  /*25980*/  LDL.LU R152, [R1+0x48c] ;  /* 0x00048c0001987983 */ /* 0x000f280000300800 */
[----:B------:R-:W5:Y:S04]  /*25990*/  LDL.LU R23, [R1+0x490] ;  /* 0x0004900001177983 */ /* 0x000f680000300800 */
[----:B------:R-:W5:Y:S04]  /*259a0*/  LDL.LU R9, [R1+0x494] ;  /* 0x0004940001097983 */ /* 0x000f680000300800 */
[----:B------:R-:W4:Y:S04]  /*259b0*/  LDL.LU R10, [R1+0x498] ;  /* 0x00049800010a7983 */ /* 0x000f280000300800 */
[----:B------:R-:W5:Y:S04]  /*259c0*/  LDL.LU R11, [R1+0x49c] ;  /* 0x00049c00010b7983 */ /* 0x000f680000300800 */
        /* <DEDUP_REMOVED lines=84> */
[----:B------:R-:W5:Y:S01]  /*25f10*/  LDL.LU R13, [R1+0x5fc] ;  /* 0x0005fc00010d7983 */ /* 0x000f620000300800 */
[----:B------:R-:W-:-:S03]  /*25f20*/  LEA R4, P0, R6, UR4, 0x1 ;  /* 0x0000000406047c11 */ /* 0x000fc6000f8008ff */
[----:B------:R-:W2:Y:S01]  /*25f30*/  LDL.LU R7, [R1+0x400] ;  /* 0x0004000001077983 */ /* 0x000ea20000300800 */
[----:B------:R-:W-:Y:S02]  /*25f40*/  LEA.HI.X R5, R6, UR5, R14, 0x1, P0 ;  /* 0x0000000506057c11 */ /* 0x000fe400080f0c0e */
[----:B------:R-:W-:Y:S01]  /*25f50*/  ISETP.GT.AND P2, PT, R3, 0x1, PT ;  /* 0x000000010300780c */ /* 0x000fe20003f44270 */
[----:B------:R-:W5:Y:S03]  /*25f60*/  LDL.LU R14, [R1+0x4ac] ;  /* 0x0004ac00010e7983 */ /* 0x000f660000300800 */
[----:B------:R-:W-:Y:S01]  /*25f70*/  ISETP.GT.AND P0, PT, R0, RZ, P2 ;  /* 0x000000ff0000720c */ /* 0x000fe20001704270 */
[----:B--2---:R-:W-:-:S05]  /*25f80*/  FMUL R6, R7, R2 ;  /* 0x0000000207067220 */ /* 0x004fca0000400000 */
[----:B------:R-:W-:-:S05]  /*25f90*/  F2FP.BF16.F32.PACK_AB R6, RZ, R6 ;  /* 0x00000006ff06723e */ /* 0x000fca00000010ff */
[----:B------:R0:W-:Y:S01]  /*25fa0*/  @P1 STG.E.U16 desc[UR36][R4.64], R6 ;  /* 0x0000000604001986 */ /* 0x0001e2000c101524 */
[-C--:B---3--:R-:W-:Y:S01]  /*25fb0*/  FMUL R7, R153, R2.reuse ;  /* 0x0000000299077220 */ /* 0x088fe20000400000 */
[----:B------:R-:W-:Y:S01]  /*25fc0*/  IMAD.SHL.U32 R153, R20, 0x10, RZ ;  /* 0x0000001014997824 */ /* 0x000fe200078e00ff */
[----:B------:R-:W-:Y:S01]  /*25fd0*/  ISETP.GT.AND P1, PT, R0, 0x8, P5 ;  /* 0x000000080000780c */ /* 0x000fe20002f24270 */
[----:B0-----:R-:W-:-:S05]  /*25fe0*/  FMUL R6, R154, R2 ;  /* 0x000000029a067220 */ /* 0x001fca0000400000 */
[----:B------:R-:W-:Y:S02]  /*25ff0*/  F2FP.BF16.F32.PACK_AB R6, RZ, R6 ;  /* 0x00000006ff06723e */ /* 0x000fe400000010ff */
[----:B------:R-:W-:Y:S02]  /*26000*/  F2FP.BF16.F32.PACK_AB R7, RZ, R7 ;  /* 0x00000007ff07723e */ /* 0x000fe400000010ff */
[----:B------:R-:W-:Y:S01]  /*26010*/  SHF.L.U64.HI R154, R20, 0x4, R21 ;  /* 0x00000004149a7819 */ /* 0x000fe20000010215 */
[----:B------:R0:W-:Y:S01]  /*26020*/  @P0 STG.E.U16 desc[UR36][R4.64+0x2], R6 ;  /* 0x0000020604000986 */ /* 0x0001e2000c101524 */
[----:B------:R-:W-:Y:S02]  /*26030*/  PRMT R8, R7, 0x7610, R8 ;  /* 0x0000761007087816 */ /* 0x000fe40000000008 */
[----:B0-----:R-:W-:-:S05]  /*26040*/  IADD3 R6, P0, R153, R4, RZ ;  /* 0x0000000499067210 */ /* 0x001fca0007f1e0ff */
[----:B------:R-:W-:-:S05]  /*26050*/  IMAD.X R7, R154, 0x1, R5, P0 ;  /* 0x000000019a077824 */ /* 0x000fca00000e0605 */
[----:B------:R0:W-:Y:S04]  /*26060*/  @P1 STG.E.U16 desc[UR36][R6.64], R8 ;  /* 0x0000000806001986 */ /* 0x0001e8000c101524 */
[----:B0-----:R-:W2:Y:S01]  /*26070*/  LDL.LU R8, [R1+0x40c] ;  /* 0x00040c0001087983 */ /* 0x001ea20000300800 */
[----:B------:R-:W-:Y:S01]  /*26080*/  ISETP.GT.AND P0, PT, R0, 0x8, P2 ;  /* 0x000000080000780c */ /* 0x000fe20001704270 */
[----:B--2---:R-:W-:-:S05]  /*26090*/  FMUL R8, R8, R2 ;  /* 0x0000000208087220 */ /* 0x004fca0000400000 */
[----:B------:R-:W-:-:S07]  /*260a0*/  F2FP.BF16.F32.PACK_AB R8, RZ, R8 ;  /* 0x00000008ff08723e */ /* 0x000fce00000010ff */
[----:B------:R0:W-:Y:S04]  /*260b0*/  @P0 STG.E.U16 desc[UR36][R6.64+0x2], R8 ;  /* 0x0000020806000986 */ /* 0x0001e8000c101524 */
[----:B0-----:R-:W2:Y:S01]  /*260c0*/  LDL.LU R8, [R1+0x410] ;  /* 0x0004100001087983 */ /* 0x001ea20000300800 */
[----:B------:R-:W-:-:S04]  /*260d0*/  ISETP.GT.AND P2, PT, R3, 0x8, PT ;  /* 0x000000080300780c */ /* 0x000fc80003f44270 */
[----:B------:R-:W-:Y:S01]  /*260e0*/  ISETP.GT.AND P0, PT, R0, RZ, P2 ;  /* 0x000000ff0000720c */ /* 0x000fe20001704270 */
        /* <DEDUP_REMOVED lines=10> */
[----:B------:R-:W-:Y:S01]  /*26190*/  ISETP.GT.AND P0, PT, R0, 0x8, P2 ;  /* 0x000000080000780c */ /* 0x000fe20001704270 */
        /* <DEDUP_REMOVED lines=153> */
[----:B------:R-:W-:Y:S02]  /*26b30*/  ISETP.GT.AND P0, PT, R0, 0x8, P2 ;  /* 0x000000080000780c */ /* 0x000fe40001704270 */
[----:B------:R-:W-:Y:S01]  /*26b40*/  ISETP.GT.AND P2, PT, R3, 0x48, PT ;  /* 0x000000480300780c */ /* 0x000fe20003f44270 */
[----:B----4-:R-:W-:-:S05]  /*26b50*/  FMUL R10, R10, R2 ;  /* 0x000000020a0a7220 */ /* 0x010fca0000400000 */
[----:B------:R-:W-:Y:S01]  /*26b60*/  F2FP.BF16.F32.PACK_AB R10, RZ, R10 ;  /* 0x0000000aff0a723e */ /* 0x000fe200000010ff */
[----:B--2---:R-:W-:-:S05]  /*26b70*/  FMUL R8, R8, R2 ;  /* 0x0000000208087220 */ /* 0x004fca0000400000 */
[----:B------:R-:W-:-:S05]  /*26b80*/  F2FP.BF16.F32.PACK_AB R8, RZ, R8 ;  /* 0x00000008ff08723e */ /* 0x000fca00000010ff */
[----:B------:R0:W-:Y:S01]  /*26b90*/  @P0 STG.E.U16 desc[UR36][R6.64+0x80], R8 ;  /* 0x0000800806000986 */ /* 0x0001e2000c101524 */
[----:B------:R-:W-:Y:S01]  /*26ba0*/  ISETP.GT.AND P0, PT, R0, 0x8, P1 ;  /* 0x000000080000780c */ /* 0x000fe20000f04270 */
[----:B0-----:R-:W-:-:S05]  /*26bb0*/  FMUL R8, R152, R2 ;  /* 0x0000000298087220 */ /* 0x001fca0000400000 */
[----:B------:R-:W-:Y:S02]  /*26bc0*/  F2FP.BF16.F32.PACK_AB R8, RZ, R8 ;  /* 0x00000008ff08723e */ /* 0x000fe400000010ff */
[----:B------:R-:W-:-:S05]  /*26bd0*/  SHF.L.U64.HI R152, R20, 0x8, R21 ;  /* 0x0000000814987819 */ /* 0x000fca0000010215 */
[----:B------:R5:W-:Y:S02]  /*26be0*/  @P0 STG.E.U16 desc[UR36][R6.64+0x82], R8 ;  /* 0x0000820806000986 */ /* 0x000be4000c101524 */
[----:B-----5:R-:W-:Y:S01]  /*26bf0*/  FMUL R8, R23, R2 ;  /* 0x0000000217087220 */ /* 0x020fe20000400000 */
[----:B------:R-:W-:Y:S02]  /*26c00*/  IMAD.SHL.U32 R23, R20, 0x100, RZ ;  /* 0x0000010014177824 */ /* 0x000fe400078e00ff */
[----:B------:R-:W2:Y:S04]  /*26c10*/  LDL.LU R20, [R1+0x4a4] ;  /* 0x0004a40001147983 */ /* 0x000ea80000300800 */
[----:B------:R-:W3:Y:S01]  /*26c20*/  LDL.LU R21, [R1+0x4a8] ;  /* 0x0004a80001157983 */ /* 0x000ee20000300800 */
[----:B------:R-:W-:-:S02]  /*26c30*/  ISETP.GT.AND P0, PT, R0, RZ, P2 ;  /* 0x000000ff0000720c */ /* 0x000fc40001704270 */
[----:B------:R-:W-:Y:S02]  /*26c40*/  F2FP.BF16.F32.PACK_AB R8, RZ, R8 ;  /* 0x00000008ff08723e */ /* 0x000fe400000010ff */
[----:B------:R-:W-:-:S09]  /*26c50*/  ISETP.GT.AND P1, PT, R3, 0x49, PT ;  /* 0x000000490300780c */ /* 0x000fd20003f24270 */
[----:B------:R0:W-:Y:S01]  /*26c60*/  @P0 STG.E.U16 desc[UR36][R4.64+0x90], R8 ;  /* 0x0000900804000986 */ /* 0x0001e2000c101524 */
[----:B------:R-:W-:Y:S01]  /*26c70*/  ISETP.GT.AND P0, PT, R0, RZ, P1 ;  /* 0x000000ff0000720c */ /* 0x000fe20000f04270 */
[----:B0-----:R-:W-:-:S05]  /*26c80*/  FMUL R8, R9, R2 ;  /* 0x0000000209087220 */ /* 0x001fca0000400000 */
[----:B------:R-:W-:-:S07]  /*26c90*/  F2FP.BF16.F32.PACK_AB R8, RZ, R8 ;  /* 0x00000008ff08723e */ /* 0x000fce00000010ff */
[----:B------:R0:W-:Y:S02]  /*26ca0*/  @P0 STG.E.U16 desc[UR36][R4.64+0x92], R8 ;  /* 0x0000920804000986 */ /* 0x0001e4000c101524 */
[----:B0-----:R-:W-:-:S05]  /*26cb0*/  IADD3 R8, P0, R23, R4, RZ ;  /* 0x0000000417087210 */ /* 0x001fca0007f1e0ff */
[----:B------:R-:W-:Y:S01]  /*26cc0*/  IMAD.X R9, R152, 0x1, R5, P0 ;  /* 0x0000000198097824 */ /* 0x000fe200000e0605 */
[----:B------:R-:W-:-:S13]  /*26cd0*/  ISETP.GT.AND P0, PT, R0, 0x8, P2 ;  /* 0x000000080000780c */ /* 0x000fda0001704270 */
[----:B------:R0:W-:Y:S01]  /*26ce0*/  @P0 STG.E.U16 desc[UR36][R6.64+0x90], R10 ;  /* 0x0000900a06000986 */ /* 0x0001e2000c101524 */
[----:B------:R-:W-:Y:S01]  /*26cf0*/  ISETP.GT.AND P0, PT, R0, 0x8, P1 ;  /* 0x000000080000780c */ /* 0x000fe20000f04270 */
[----:B0-----:R-:W-:-:S05]  /*26d00*/  FMUL R10, R11, R2 ;  /* 0x000000020b0a7220 */ /* 0x001fca0000400000 */
[----:B------:R-:W-:Y:S02]  /*26d10*/  F2FP.BF16.F32.PACK_AB R10, RZ, R10 ;  /* 0x0000000aff0a723e */ /* 0x000fe400000010ff */
[----:B------:R-:W-:-:S05]  /*26d20*/  ISETP.GT.AND P2, PT, R3, 0x50, PT ;  /* 0x000000500300780c */ /* 0x000fca0003f44270 */
[----:B------:R0:W-:Y:S01]  /*26d30*/  @P0 STG.E.U16 desc[UR36][R6.64+0x92], R10 ;  /* 0x0000920a06000986 */ /* 0x0001e2000c101524 */
[----:B------:R-:W-:Y:S01]  /*26d40*/  FMUL R12, R12, R2 ;  /* 0x000000020c0c7220 */ /* 0x000fe20000400000 */
[----:B0-----:R-:W-:-:S05]  /*26d50*/  IADD3 R10, P0, R153, R8, RZ ;  /* 0x00000008990a7210 */ /* 0x001fca0007f1e0ff */
[----:B------:R-:W-:Y:S01]  /*26d60*/  IMAD.X R11, R154, 0x1, R9, P0 ;  /* 0x000000019a0b7824 */ /* 0x000fe200000e0609 */
[----:B------:R-:W-:Y:S02]  /*26d70*/  ISETP.GT.AND P0, PT, R0, RZ, P2 ;  /* 0x000000ff0000720c */ /* 0x000fe40001704270 */
[----:B------:R-:W-:Y:S02]  /*26d80*/  F2FP.BF16.F32.PACK_AB R12, RZ, R12 ;  /* 0x0000000cff0c723e */ /* 0x000fe400000010ff */
[----:B------:R-:W-:-:S09]  /*26d90*/  ISETP.GT.AND P1, PT, R3, 0x51, PT ;  /* 0x000000510300780c */ /* 0x000fd20003f24270 */
[----:B------:R2:W-:Y:S01]  /*26da0*/  @P0 STG.E.U16 desc[UR36][R4.64+0xa0], R12 ;  /* 0x0000a00c04000986 */ /* 0x0005e2000c101524 */
[----:B------:R-:W-:Y:S01]  /*26db0*/  ISETP.GT.AND P0, PT, R0, RZ, P1 ;  /* 0x000000ff0000720c */ /* 0x000fe20000f04270 */
[----:B--2---:R-:W-:Y:S01]  /*26dc0*/  FMUL R12, R20, R2 ;  /* 0x00000002140c7220 */ /* 0x004fe20000400000 */
[----:B------:R-:W-:Y:S01]  /*26dd0*/  ISETP.GT.AND P4, PT, R3, 0xe9, PT ;  /* 0x000000e90300780c */ /* 0x000fe20003f84270 */
[----:B------:R-:W2:Y:S03]  /*26de0*/  LDL.LU R20, [R1+0x2a4] ;  /* 0x0002a40001147983 */ /* 0x000ea60000300800 */
[----:B------:R-:W-:-:S07]  /*26df0*/  F2FP.BF16.F32.PACK_AB R12, RZ, R12 ;  /* 0x0000000cff0c723e */ /* 0x000fce00000010ff */
[----:B------:R3:W-:Y:S01]  /*26e00*/  @P0 STG.E.U16 desc[UR36][R4.64+0xa2], R12 ;  /* 0x0000a20c04000986 */ /* 0x0007e2000c101524 */
[----:B------:R-:W-:Y:S01]  /*26e10*/  ISETP.GT.AND P0, PT, R0, 0x8, P2 ;  /* 0x000000080000780c */ /* 0x000fe20001704270 */
[----:B---3--:R-:W-:Y:S01]  /*26e20*/  FMUL R12, R21, R2 ;  /* 0x00000002150c7220 */ /* 0x008fe20000400000 */
[----:B------:R-:W-:Y:S01]  /*26e30*/  ISETP.GT.AND P2, PT, R3, 0x58, PT ;  /* 0x000000580300780c */ /* 0x000fe20003f44270 */
[----:B------:R-:W3:Y:S03]  /*26e40*/  LDL.LU R21, [R1+0x2a8] ;  /* 0x0002a80001157983 */ /* 0x000ee60000300800 */
[----:B------:R-:W-:-:S07]  /*26e50*/  F2FP.BF16.F32.PACK_AB R12, RZ, R12 ;  /* 0x0000000cff0c723e */ /* 0x000fce00000010ff */
[----:B------:R0:W-:Y:S01]  /*26e60*/  @P0 STG.E.U16 desc[UR36][R6.64+0xa0], R12 ;  /* 0x0000a00c06000986 */ /* 0x0001e2000c101524 */
[----:B------:R-:W-:Y:S01]  /*26e70*/  ISETP.GT.AND P0, PT, R0, 0x8, P1 ;  /* 0x000000080000780c */ /* 0x000fe20000f04270 */
[----:B0-----:R-:W-:Y:S01]  /*26e80*/  FMUL R12, R14, R2 ;  /* 0x000000020e0c7220 */ /* 0x001fe20000400000 */
[----:B------:R-:W-:Y:S01]  /*26e90*/  ISETP.GT.AND P1, PT, R3, 0x59, PT ;  /* 0x000000590300780c */ /* 0x000fe20003f24270 */
[----:B------:R-:W4:Y:S03]  /*26ea0*/  LDL.LU R14, [R1+0x2ac] ;  /* 0x0002ac00010e7983 */ /* 0x000f260000300800 */
[----:B------:R-:W-:-:S07]  /*26eb0*/  F2FP.BF16.F32.PACK_AB R12, RZ, R12 ;  /* 0x0000000cff0c723e */ /* 0x000fce00000010ff */
[----:B------:R0:W-:Y:S01]  /*26ec0*/  @P0 STG.E.U16 desc[UR36][R6.64+0xa2], R12 ;  /* 0x0000a20c06000986 */ /* 0x0001e2000c101524 */
[----:B------:R-:W-:Y:S01]  /*26ed0*/  ISETP.GT.AND P0, PT, R0, RZ, P2 ;  /* 0x000000ff0000720c */ /* 0x000fe20001704270 */
[----:B0-----:R-:W-:Y:S01]  /*26ee0*/  FMUL R12, R235, R2 ;  /* 0x00000002eb0c7220 */ /* 0x001fe20000400000 */
[----:B------:R-:W-:Y:S01]  /*26ef0*/  ISETP.GT.AND P3, PT, R3, 0xf1, PT ;  /* 0x000000f10300780c */ /* 0x000fe20003f64270 */
[----:B------:R-:W5:Y:S03]  /*26f00*/  LDL.LU R235, [R1+0x2b0] ;  /* 0x0002b00001eb7983 */ /* 0x000f660000300800 */
[----:B------:R-:W-:-:S07]  /*26f10*/  F2FP.BF16.F32.PACK_AB R12, RZ, R12 ;  /* 0x0000000cff0c723e */ /* 0x000fce00000010ff */
[----:B------:R0:W-:Y:S01]  /*26f20*/  @P0 STG.E.U16 desc[UR36][R4.64+0xb0], R12 ;  /* 0x0000b00c04000986 */ /* 0x0001e2000c101524 */
[----:B------:R-:W-:Y:S01]  /*26f30*/  ISETP.GT.AND P0, PT, R0, RZ, P1 ;  /* 0x000000ff0000720c */ /* 0x000fe20000f04270 */
[----:B0-----:R-:W-:Y:S02]  /*26f40*/  FMUL R12, R234, R2 ;  /* 0x00000002ea0c7220 */ /* 0x001fe40000400000 */
[----:B------:R-:W5:Y:S03]  /*26f50*/  LDL.LU R234, [R1+0x2b4] ;  /* 0x0002b40001ea7983 */ /* 0x000f660000300800 */
[----:B------:R-:W-:-:S07]  /*26f60*/  F2FP.BF16.F32.PACK_AB R12, RZ, R12 ;  /* 0x0000000cff0c723e */ /* 0x000fce00000010ff */
[----:B------:R0:W-:Y:S01]  /*26f70*/  @P0 STG.E.U16 desc[UR36][R4.64+0xb2], R12 ;  /* 0x0000b20c04000986 */ /* 0x0001e2000c101524 */
[----:B------:R-:W-:Y:S01]  /*26f80*/  ISETP.GT.AND P0, PT, R0, 0x8, P2 ;  /* 0x000000080000780c */ /* 0x000fe20001704270 */
[----:B0-----:R-:W-:Y:S01]  /*26f90*/  FMUL R12, R233, R2 ;  /* 0x00000002e90c7220 */ /* 0x001fe20000400000 */
[----:B------:R-:W-:Y:S01]  /*26fa0*/  ISETP.GT.AND P2, PT, R3, 0x60, PT ;  /* 0x000000600300780c */ /* 0x000fe20003f44270 */
        /* <DEDUP_REMOVED lines=377> */
[----:B------:R-:W-:Y:S02]  /*28740*/  ISETP.GT.AND P0, PT, R0, 0x8, P1 ;  /* 0x000000080000780c */ /* 0x000fe40000f04270 */
[----:B------:R-:W-:Y:S01]  /*28750*/  ISETP.GT.AND P1, PT, R3, 0xe8, PT ;  /* 0x000000e80300780c */ /* 0x000fe20003f24270 */
[----:B0-----:R-:W-:Y:S02]  /*28760*/  FMUL R12, R163, R2 ;  /* 0x00000002a30c7220 */ /* 0x001fe40000400000 */
[----:B------:R-:W5:Y:S03]  /*28770*/  LDL.LU R163, [R1+0x3cc] ;  /* 0x0003cc0001a37983 */ /* 0x000f660000300800 */
[----:B------:R-:W-:-:S05]  /*28780*/  F2FP.BF16.F32.PACK_AB R12, RZ, R12 ;  /* 0x0000000cff0c723e */ /* 0x000fca00000010ff */
        /* <DEDUP_REMOVED lines=12> */
[----:B0-----:R-:W-:-:S05]  /*28850*/  FMUL R12, R160, R2 ;  /* 0x00000002a00c7220 */ /* 0x001fca0000400000 */
[----:B------:R-:W-:-:S07]  /*28860*/  F2FP.BF16.F32.PACK_AB R12, RZ, R12 ;  /* 0x0000000cff0c723e */ /* 0x000fce00000010ff */
[----:B------:R0:W-:Y:S01]  /*28870*/  @P0 STG.E.U16 desc[UR36][R6.64+0x1d0], R12 ;  /* 0x0001d00c06000986 */ /* 0x0001e2000c101524 */
[----:B------:R-:W-:Y:S01]  /*28880*/  ISETP.GT.AND P0, PT, R0, 0x8, P4 ;  /* 0x000000080000780c */ /* 0x000fe20002704270 */
[----:B0-----:R-:W-:-:S05]  /*28890*/  FMUL R12, R159, R2 ;  /* 0x000000029f0c7220 */ /* 0x001fca0000400000 */
[----:B------:R-:W-:-:S07]  /*288a0*/  F2FP.BF16.F32.PACK_AB R12, RZ, R12 ;  /* 0x0000000cff0c723e */ /* 0x000fce00000010ff */
[----:B------:R0:W-:Y:S01]  /*288b0*/  @P0 STG.E.U16 desc[UR36][R6.64+0x1d2], R12 ;  /* 0x0001d20c06000986 */ /* 0x0001e2000c101524 */
[----:B------:R-:W-:Y:S01]  /*288c0*/  ISETP.GT.AND P0, PT, R0, RZ, P2 ;  /* 0x000000ff0000720c */ /* 0x000fe20001704270 */
[----:B0-----:R-:W-:-:S05]  /*288d0*/  FMUL R12, R158, R2 ;  /* 0x000000029e0c7220 */ /* 0x001fca0000400000 */
[----:B------:R-:W-:-:S07]  /*288e0*/  F2FP.BF16.F32.PACK_AB R12, RZ, R12 ;  /* 0x0000000cff0c723e */ /* 0x000fce00000010ff */
[----:B------:R0:W-:Y:S01]  /*288f0*/  @P0 STG.E.U16 desc[UR36][R4.64+0x1e0], R12 ;  /* 0x0001e00c04000986 */ /* 0x0001e2000c101524 */
[----:B------:R-:W-:Y:S01]  /*28900*/  ISETP.GT.AND P0, PT, R0, RZ, P3 ;  /* 0x000000ff0000720c */ /* 0x000fe20001f04270 */
[----:B0-----:R-:W-:-:S05]  /*28910*/  FMUL R12, R157, R2 ;  /* 0x000000029d0c7220 */ /* 0x001fca0000400000 */
        /* <DEDUP_REMOVED lines=10> */
[----:B------:R-:W-:-:S04]  /*289c0*/  ISETP.GT.AND P0, PT, R3, 0xf8, PT ;  /* 0x000000f80300780c */ /* 0x000fc80003f04270 */
[----:B------:R-:W-:Y:S01]  /*289d0*/  ISETP.GT.AND P1, PT, R0, RZ, P0 ;  /* 0x000000ff0000720c */ /* 0x000fe20000724270 */
        /* <DEDUP_REMOVED lines=13> */
[----:B0-----:R-:W-:Y:S02]  /*28ab0*/  FMUL R12, R13, R2 ;  /* 0x000000020d0c7220 */ /* 0x001fe40000400000 */
[----:B------:R-:W5:Y:S04]  /*28ac0*/  LDL.LU R13, [R1+0x3d8] ;  /* 0x0003d800010d7983 */ /* 0x000f680000300800 */
[----:B------:R-:W5:Y:S01]  /*28ad0*/  LDL.LU R160, [R1+0x3dc] ;  /* 0x0003dc0001a07983 */ /* 0x000f620000300800 */
[----:B------:R-:W-:-:S03]  /*28ae0*/  F2FP.BF16.F32.PACK_AB R12, RZ, R12 ;  /* 0x0000000cff0c723e */ /* 0x000fc600000010ff */
        /* <DEDUP_REMOVED lines=240> */
[----:B------:R-:W-:Y:S02]  /*299f0*/  ISETP.GT.AND P5, PT, R0, 0x80, P6 ;  /* 0x000000800000780c */ /* 0x000fe400037a4270 */
[----:B------:R-:W-:Y:S01]  /*29a00*/  ISETP.GT.AND P6, PT, R3, 0x51, PT ;  /* 0x000000510300780c */ /* 0x000fe20003fc4270 */
[----:B--2---:R-:W-:-:S05]  /*29a10*/  FMUL R12, R12, R2 ;  /* 0x000000020c0c7220 */ /* 0x004fca0000400000 */
[----:B------:R-:W-:-:S05]  /*29a20*/  F2FP.BF16.F32.PACK_AB R12, RZ, R12 ;  /* 0x0000000cff0c723e */ /* 0x000fca00000010ff */
[----:B------:R0:W-:Y:S01]  /*29a30*/  @P5 STG.E.U16 desc[UR36][R8.64+0xa0], R12 ;  /* 0x0000a00c08005986 */ /* 0x0001e2000c101524 */
[----:B------:R-:W-:Y:S01]  /*29a40*/  ISETP.GT.AND P5, PT, R0, 0x80, P6 ;  /* 0x000000800000780c */ /* 0x000fe200037a4270 */
[----:B0-----:R-:W-:-:S05]  /*29a50*/  FMUL R12, R20, R2 ;  /* 0x00000002140c7220 */ /* 0x001fca0000400000 */
[----:B------:R-:W-:-:S07]  /*29a60*/  F2FP.BF16.F32.PACK_AB R12, RZ, R12 ;  /* 0x0000000cff0c723e */ /* 0x000fce00000010ff */
[----:B------:R3:W-:Y:S01]  /*29a70*/  @P5 STG.E.U16 desc[UR36][R8.64+0xa2], R12 ;  /* 0x0000a20c08005986 */ /* 0x0007e2000c101524 */
[----:B------:R-:W-:-:S04]  /*29a80*/  ISETP.GT.AND P5, PT, R3, 0x50, PT ;  /* 0x000000500300780c */ /* 0x000fc80003fa4270 */
[----:B------:R-:W-:Y:S01]  /*29a90*/  ISETP.GT.AND P5, PT, R0, 0x88, P5 ;  /* 0x000000880000780c */ /* 0x000fe20002fa4270 */
[----:B---3--:R-:W-:-:S05]  /*29aa0*/  FMUL R12, R21, R2 ;  /* 0x00000002150c7220 */ /* 0x008fca0000400000 */
[----:B------:R-:W-:-:S07]  /*29ab0*/  F2FP.BF16.F32.PACK_AB R12, RZ, R12 ;  /* 0x0000000cff0c723e */ /* 0x000fce00000010ff */
[----:B------:R4:W-:Y:S01]  /*29ac0*/  @P5 STG.E.U16 desc[UR36][R10.64+0xa0], R12 ;  /* 0x0000a00c0a005986 */ /* 0x0009e2000c101524 */
[----:B------:R-:W-:Y:S02]  /*29ad0*/  ISETP.GT.AND P5, PT, R0, 0x88, P6 ;  /* 0x000000880000780c */ /* 0x000fe400037a4270 */
[----:B------:R-:W-:Y:S01]  /*29ae0*/  ISETP.GT.AND P6, PT, R3, 0x58, PT ;  /* 0x000000580300780c */ /* 0x000fe20003fc4270 */
[----:B----4-:R-:W-:-:S05]  /*29af0*/  FMUL R12, R14, R2 ;  /* 0x000000020e0c7220 */ /* 0x010fca0000400000 */
[----:B------:R-:W-:-:S05]  /*29b00*/  F2FP.BF16.F32.PACK_AB R12, RZ, R12 ;  /* 0x0000000cff0c723e */ /* 0x000fca00000010ff */
[----:B------:R5:W-:Y:S01]  /*29b10*/  @P5 STG.E.U16 desc[UR36][R10.64+0xa2], R12 ;  /* 0x0000a20c0a005986 */ /* 0x000be2000c101524 */
[----:B------:R-:W-:Y:S02]  /*29b20*/  ISETP.GT.AND P5, PT, R0, 0x80, P6 ;  /* 0x000000800000780c */ /* 0x000fe400037a4270 */
[----:B------:R-:W-:Y:S01]  /*29b30*/  ISETP.GT.AND P6, PT, R3, 0x59, PT ;  /* 0x000000590300780c */ /* 0x000fe20003fc4270 */
[----:B-----5:R-:W-:Y:S02]  /*29b40*/  FMUL R12, R235, R2 ;  /* 0x00000002eb0c7220 */ /* 0x020fe40000400000 */
[----:B------:R-:W2:Y:S03]  /*29b50*/  LDL.LU R235, [R1+0xc0] ;  /* 0x0000c00001eb7983 */ /* 0x000ea60000300800 */
[----:B------:R-:W-:-:S05]  /*29b60*/  F2FP.BF16.F32.PACK_AB R12, RZ, R12 ;  /* 0x0000000cff0c723e */ /* 0x000fca00000010ff */
[----:B------:R0:W-:Y:S01]  /*29b70*/  @P5 STG.E.U16 desc[UR36][R8.64+0xb0], R12 ;  /* 0x0000b00c08005986 */ /* 0x0001e2000c101524 */
[----:B------:R-:W-:Y:S01]  /*29b80*/  ISETP.GT.AND P5, PT, R0, 0x80, P6 ;  /* 0x000000800000780c */ /* 0x000fe200037a4270 */
[----:B0-----:R-:W-:Y:S02]  /*29b90*/  FMUL R12, R234, R2 ;  /* 0x00000002ea0c7220 */ /* 0x001fe40000400000 */
[----:B------:R-:W3:Y:S03]  /*29ba0*/  LDL.LU R234, [R1+0xc4] ;  /* 0x0000c40001ea7983 */ /* 0x000ee60000300800 */
[----:B------:R-:W-:-:S07]  /*29bb0*/  F2FP.BF16.F32.PACK_AB R12, RZ, R12 ;  /* 0x0000000cff0c723e */ /* 0x000fce00000010ff */
[----:B------:R0:W-:Y:S01]  /*29bc0*/  @P5 STG.E.U16 desc[UR36][R8.64+0xb2], R12 ;  /* 0x0000b20c08005986 */ /* 0x0001e2000c101524 */
[----:B------:R-:W-:-:S04]  /*29bd0*/  ISETP.GT.AND P5, PT, R3, 0x58, PT ;  /* 0x000000580300780c */ /* 0x000fc80003fa4270 */
[----:B------:R-:W-:Y:S01]  /*29be0*/  ISETP.GT.AND P5, PT, R0, 0x88, P5 ;  /* 0x000000880000780c */ /* 0x000fe20002fa4270 */
[----:B0-----:R-:W-:Y:S02]  /*29bf0*/  FMUL R12, R233, R2 ;  /* 0x00000002e90c7220 */ /* 0x001fe40000400000 */
[----:B------:R-:W4:Y:S03]  /*29c00*/  LDL.LU R233, [R1+0xc8] ;  /* 0x0000c80001e97983 */ /* 0x000f260000300800 */
        /* <DEDUP_REMOVED lines=8> */
[----:B------:R-:W-:Y:S02]  /*29c90*/  ISETP.GT.AND P5, PT, R0, 0x80, P6 ;  /* 0x000000800000780c */ /* 0x000fe400037a4270 */
[----:B------:R-:W-:Y:S01]  /*29ca0*/  ISETP.GT.AND P6, PT, R3, 0x61, PT ;  /* 0x000000610300780c */ /* 0x000fe20003fc4270 */
[----:B0-----:R-:W-:Y:S02]  /*29cb0*/  FMUL R12, R231, R2 ;  /* 0x00000002e70c7220 */ /* 0x001fe40000400000 */
[----:B------:R-:W5:Y:S03]  /*29cc0*/  LDL.LU R231, [R1+0xd0] ;  /* 0x0000d00001e77983 */ /* 0x000f660000300800 */
[----:B------:R-:W-:-:S05]  /*29cd0*/  F2FP.BF16.F32.PACK_AB R12, RZ, R12 ;  /* 0x0000000cff0c723e */ /* 0x000fca00000010ff */
[----:B------:R0:W-:Y:S01]  /*29ce0*/  @P5 STG.E.U16 desc[UR36][R8.64+0xc0], R12 ;  /* 0x0000c00c08005986 */ /* 0x0001e2000c101524 */
[----:B------:R-:W-:Y:S01]  /*29cf0*/  ISETP.GT.AND P5, PT, R0, 0x80, P6 ;  /* 0x000000800000780c */ /* 0x000fe200037a4270 */
[----:B0-----:R-:W-:Y:S02]  /*29d00*/  FMUL R12, R230, R2 ;  /* 0x00000002e60c7220 */ /* 0x001fe40000400000 */
[----:B------:R-:W5:Y:S03]  /*29d10*/  LDL.LU R230, [R1+0xd4] ;  /* 0x0000d40001e67983 */ /* 0x000f660000300800 */
[----:B------:R-:W-:-:S07]  /*29d20*/  F2FP.BF16.F32.PACK_AB R12, RZ, R12 ;  /* 0x0000000cff0c723e */ /* 0x000fce00000010ff */
[----:B------:R0:W-:Y:S01]  /*29d30*/  @P5 STG.E.U16 desc[UR36][R8.64+0xc2], R12 ;  /* 0x0000c20c08005986 */ /* 0x0001e2000c101524 */
[----:B------:R-:W-:-:S04]  /*29d40*/  ISETP.GT.AND P5, PT, R3, 0x60, PT ;  /* 0x000000600300780c */ /* 0x000fc80003fa4270 */
[----:B------:R-:W-:Y:S01]  /*29d50*/  ISETP.GT.AND P5, PT, R0, 0x88, P5 ;  /* 0x000000880000780c */ /* 0x000fe20002fa4270 */
[----:B0-----:R-:W-:Y:S02]  /*29d60*/  FMUL R12, R229, R2 ;  /* 0x00000002e50c7220 */ /* 0x001fe40000400000 */
        /* <DEDUP_REMOVED lines=200> */
[-C--:B0-----:R-:W-:Y:S01]  /*2a9f0*/  FMUL R12, R194, R2.reuse ;  /* 0x00000002c20c7220 */ /* 0x081fe20000400000 */
[----:B------:R-:W-:Y:S01]  /*2aa00*/  FMUL R13, R13, R2 ;  /* 0x000000020d0d7220 */ /* 0x000fe20000400000 */
        /* <DEDUP_REMOVED lines=28> */
[----:B0-----:R-:W-:Y:S01]  /*2abd0*/  FMUL R12, R189, R2 ;  /* 0x00000002bd0c7220 */ /* 0x001fe20000400000 */
[----:B------:R-:W-:Y:S01]  /*2abe0*/  F2FP.BF16.F32.PACK_AB R13, RZ, R13 ;  /* 0x0000000dff0d723e */ /* 0x000fe200000010ff */
        /* <DEDUP_REMOVED lines=57> */
[-C--:B0-----:R-:W-:Y:S01]  /*2af80*/  FMUL R12, R179, R2.reuse ;  /* 0x00000002b30c7220 */ /* 0x081fe20000400000 */
[----:B------:R-:W-:Y:S01]  /*2af90*/  FMUL R14, R159, R2 ;  /* 0x000000029f0e7220 */ /* 0x000fe20000400000 */
        /* <DEDUP_REMOVED lines=27> */
[----:B0-----:R-:W-:Y:S01]  /*2b150*/  FMUL R12, R174, R2 ;  /* 0x00000002ae0c7220 */ /* 0x001fe20000400000 */
[----:B------:R-:W-:Y:S01]  /*2b160*/  F2FP.BF16.F32.PACK_AB R14, RZ, R14 ;  /* 0x0000000eff0e723e */ /* 0x000fe200000010ff */
        /* <DEDUP_REMOVED lines=30> */
[-C--:B0-----:R-:W-:Y:S01]  /*2b350*/  FMUL R12, R168, R2.reuse ;  /* 0x00000002a80c7220 */ /* 0x081fe20000400000 */
[----:B------:R-:W-:Y:S01]  /*2b360*/  FMUL R19, R19, R2 ;  /* 0x0000000213137220 */ /* 0x000fe20000400000 */
        /* <DEDUP_REMOVED lines=38> */
[C---:B------:R-:W-:Y:S01]  /*2b5d0*/  ISETP.GT.AND P5, PT, R0.reuse, 0x80, P4 ;  /* 0x000000800000780c */ /* 0x040fe200027a4270 */
[----:B0-----:R-:W-:Y:S01]  /*2b5e0*/  FMUL R12, R161, R2 ;  /* 0x00000002a10c7220 */ /* 0x001fe20000400000 */
[----:B------:R-:W-:Y:S01]  /*2b5f0*/  ISETP.GT.AND P4, PT, R0, 0x88, P4 ;  /* 0x000000880000780c */ /* 0x000fe20002784270 */
[----:B------:R-:W5:Y:S03]  /*2b600*/  LDL.LU R161, [R1+0x1e4] ;  /* 0x0001e40001a17983 */ /* 0x000f660000300800 */
[----:B------:R-:W-:-:S07]  /*2b610*/  F2FP.BF16.F32.PACK_AB R12, RZ, R12 ;  /* 0x0000000cff0c723e */ /* 0x000fce00000010ff */
[----:B------:R0:W-:Y:S01]  /*2b620*/  @P5 STG.E.U16 desc[UR36][R8.64+0x1d2], R12 ;  /* 0x0001d20c08005986 */ /* 0x0001e2000c101524 */
[----:B------:R-:W-:Y:S01]  /*2b630*/  ISETP.GT.AND P5, PT, R0, 0x88, P6 ;  /* 0x000000880000780c */ /* 0x000fe200037a4270 */
[----:B0-----:R-:W-:-:S12]  /*2b640*/  FMUL R12, R160, R2 ;  /* 0x00000002a00c7220 */ /* 0x001fd80000400000 */
[----:B------:R0:W-:Y:S01]  /*2b650*/  @P5 STG.E.U16 desc[UR36][R10.64+0x1d0], R13 ;  /* 0x0001d00d0a005986 */ /* 0x0001e2000c101524 */
[----:B------:R-:W-:-:S03]  /*2b660*/  F2FP.BF16.F32.PACK_AB R12, RZ, R12 ;  /* 0x0000000cff0c723e */ /* 0x000fc600000010ff */
[----:B------:R-:W5:Y:S01]  /*2b670*/  LDL.LU R160, [R1+0x1e8] ;  /* 0x0001e80001a07983 */ /* 0x000f620000300800 */
[----:B------:R-:W-:-:S03]  /*2b680*/  ISETP.GT.AND P5, PT, R0, 0x80, P2 ;  /* 0x000000800000780c */ /* 0x000fc600017a4270 */
[----:B------:R1:W-:Y:S01]  /*2b690*/  @P4 STG.E.U16 desc[UR36][R10.64+0x1d2], R12 ;  /* 0x0001d20c0a004986 */ /* 0x0003e2000c101524 */
[C---:B------:R-:W-:Y:S02]  /*2b6a0*/  ISETP.GT.AND P4, PT, R0.reuse, 0x80, P3 ;  /* 0x000000800000780c */ /* 0x040fe40001f84270 */
[----:B------:R-:W-:Y:S01]  /*2b6b0*/  ISETP.GT.AND P2, PT, R0, 0x88, P2 ;  /* 0x000000880000780c */ /* 0x000fe20001744270 */
[-C--:B0-----:R-:W-:Y:S01]  /*2b6c0*/  FMUL R13, R158, R2.reuse ;  /* 0x000000029e0d7220 */ /* 0x081fe20000400000 */
[----:B------:R-:W5:Y:S04]  /*2b6d0*/  LDL.LU R159, [R1+0x1ec] ;  /* 0x0001ec00019f7983 */ /* 0x000f680000300800 */
[----:B------:R-:W-:Y:S01]  /*2b6e0*/  F2FP.BF16.F32.PACK_AB R13, RZ, R13 ;  /* 0x0000000dff0d723e */ /* 0x000fe200000010ff */
[----:B-1----:R-:W-:Y:S01]  /*2b6f0*/  FMUL R12, R157, R2 ;  /* 0x000000029d0c7220 */ /* 0x002fe20000400000 */
[----:B------:R0:W-:Y:S01]  /*2b700*/  @P5 STG.E.U16 desc[UR36][R8.64+0x1e0], R14 ;  /* 0x0001e00e08005986 */ /* 0x0001e2000c101524 */
[----:B------:R-:W-:-:S03]  /*2b710*/  ISETP.GT.AND P3, PT, R0, 0x88, P3 ;  /* 0x000000880000780c */ /* 0x000fc60001f64270 */
[----:B------:R-:W-:Y:S01]  /*2b720*/  F2FP.BF16.F32.PACK_AB R12, RZ, R12 ;  /* 0x0000000cff0c723e */ /* 0x000fe200000010ff */
[----:B------:R1:W-:Y:S01]  /*2b730*/  @P4 STG.E.U16 desc[UR36][R8.64+0x1e2], R13 ;  /* 0x0001e20d08004986 */ /* 0x0003e2000c101524 */
[C---:B------:R-:W-:Y:S02]  /*2b740*/  ISETP.GT.AND P5, PT, R0.reuse, 0x80, P0 ;  /* 0x000000800000780c */ /* 0x040fe400007a4270 */
[----:B------:R-:W-:Y:S01]  /*2b750*/  ISETP.GT.AND P4, PT, R0, 0x80, P1 ;  /* 0x000000800000780c */ /* 0x000fe20000f84270 */
[----:B------:R2:W-:Y:S01]  /*2b760*/  @P2 STG.E.U16 desc[UR36][R10.64+0x1e0], R12 ;  /* 0x0001e00c0a002986 */ /* 0x0005e2000c101524 */
[----:B0-----:R-:W-:-:S03]  /*2b770*/  F2FP.BF16.F32.PACK_AB R14, RZ, R21 ;  /* 0x00000015ff0e723e */ /* 0x001fc600000010ff */
[----:B------:R-:W5:Y:S01]  /*2b780*/  LDL.LU R158, [R1+0x1f0] ;  /* 0x0001f000019e7983 */ /* 0x000f620000300800 */
[----:B-1----:R-:W-:-:S03]  /*2b790*/  F2FP.BF16.F32.PACK_AB R13, RZ, R20 ;  /* 0x00000014ff0d723e */ /* 0x002fc600000010ff */
[----:B------:R-:W5:Y:S01]  /*2b7a0*/  LDL.LU R157, [R1+0x1f4] ;  /* 0x0001f400019d7983 */ /* 0x000f620000300800 */
[----:B--2---:R-:W-:-:S03]  /*2b7b0*/  F2FP.BF16.F32.PACK_AB R12, RZ, R19 ;  /* 0x00000013ff0c723e */ /* 0x004fc600000010ff */
[----:B------:R-:W2:Y:S01]  /*2b7c0*/  LDL.LU R156, [R1+0x1f8] ;  /* 0x0001f800019c7983 */ /* 0x000ea20000300800 */
[----:B------:R-:W-:Y:S02]  /*2b7d0*/  PRMT R19, R14, 0x7610, R19 ;  /* 0x000076100e137816 */ /* 0x000fe40000000013 */
[----:B------:R-:W-:Y:S01]  /*2b7e0*/  PRMT R14, R13, 0x7610, R14 ;  /* 0x000076100d0e7816 */ /* 0x000fe2000000000e */
[----:B------:R-:W2:Y:S01]  /*2b7f0*/  LDL.LU R155, [R1+0x1fc] ;  /* 0x0001fc00019b7983 */ /* 0x000ea20000300800 */
[----:B------:R-:W-:Y:S02]  /*2b800*/  PRMT R13, R12, 0x7610, R13 ;  /* 0x000076100c0d7816 */ /* 0x000fe4000000000d */
[----:B------:R-:W-:Y:S01]  /*2b810*/  F2FP.BF16.F32.PACK_AB R12, RZ, R15 ;  /* 0x0000000fff0c723e */ /* 0x000fe200000010ff */
[----:B------:R-:W3:Y:S04]  /*2b820*/  LDL.LU R21, [R1+0xbc] ;  /* 0x0000bc0001157983 */ /* 0x000ee80000300800 */
[----:B------:R-:W-:Y:S04]  /*2b830*/  @P3 STG.E.U16 desc[UR36][R10.64+0x1e2], R19 ;  /* 0x0001e2130a003986 */ /* 0x000fe8000c101524 */
[----:B------:R-:W4:Y:S04]  /*2b840*/  LDL.LU R15, [R1+0x8] ;  /* 0x00000800010f7983 */ /* 0x000f280000300800 */
[----:B------:R0:W-:Y:S04]  /*2b850*/  @P5 STG.E.U16 desc[UR36][R8.64+0x1f0], R14 ;  /* 0x0001f00e08005986 */ /* 0x0001e8000c101524 */
[----:B------:R1:W-:Y:S04]  /*2b860*/  @P4 STG.E.U16 desc[UR36][R8.64+0x1f2], R13 ;  /* 0x0001f20d08004986 */ /* 0x0003e8000c101524 */
[----:B0-----:R-:W5:Y:S01]  /*2b870*/  LDL.LU R14, [R1+0x4] ;  /* 0x00000400010e7983 */ /* 0x001f620000300800 */
[----:B-1----:R-:W-:-:S03]  /*2b880*/  PRMT R13, R12, 0x7610, R13 ;  /* 0x000076100c0d7816 */ /* 0x002fc6000000000d */
[----:B------:R-:W2:Y:S01]  /*2b890*/  LDL.LU R12, [R1] ;  /* 0x00000000010c7983 */ /* 0x000ea20000300800 */
[C---:B------:R-:W-:Y:S02]  /*2b8a0*/  ISETP.GT.AND P0, PT, R0.reuse, 0x88, P0 ;  /* 0x000000880000780c */ /* 0x040fe40000704270 */
[----:B------:R-:W-:Y:S02]  /*2b8b0*/  ISETP.GT.AND P1, PT, R0, 0x88, P1 ;  /* 0x000000880000780c */ /* 0x000fe40000f24270 */
[----:B------:R-:W-:Y:S01]  /*2b8c0*/  ISETP.GT.AND P3, PT, R3, 0x100, PT ;  /* 0x000001000300780c */ /* 0x000fe20003f64270 */
[----:B------:R-:W-:-:S08]  /*2b8d0*/  FMUL R22, R22, R2 ;  /* 0x0000000216167220 */ /* 0x000fd00000400000 */
[----:B------:R0:W-:Y:S01]  /*2b8e0*/  @P0 STG.E.U16 desc[UR36][R10.64+0x1f0], R13 ;  /* 0x0001f00d0a000986 */ /* 0x0001e2000c101524 */
[----:B------:R-:W-:Y:S02]  /*2b8f0*/  ISETP.GT.AND P0, PT, R0, RZ, P3 ;  /* 0x000000ff0000720c */ /* 0x000fe40001f04270 */
[----:B0-----:R-:W-:Y:S02]  /*2b900*/  F2FP.BF16.F32.PACK_AB R13, RZ, R22 ;  /* 0x00000016ff0d723e */ /* 0x001fe400000010ff */
[----:B------:R-:W3:Y:S04]  /*2b910*/  LDL.LU R22, [R1+0xb8] ;  /* 0x0000b80001167983 */ /* 0x000ee80000300800 */
[----:B------:R0:W-:Y:S01]  /*2b920*/  @P1 STG.E.U16 desc[UR36][R10.64+0x1f2], R13 ;  /* 0x0001f20d0a001986 */ /* 0x0001e2000c101524 */
[----:B----4-:R-:W-:-:S05]  /*2b930*/  FMUL R15, R15, R2 ;  /* 0x000000020f0f7220 */ /* 0x010fca0000400000 */
[----:B0-----:R-:W-:Y:S01]  /*2b940*/  F2FP.BF16.F32.PACK_AB R10, RZ, R15 ;  /* 0x0000000fff0a723e */ /* 0x001fe200000010ff */
[-C--:B-----5:R-:W-:Y:S01]  /*2b950*/  FMUL R14, R14, R2.reuse ;  /* 0x000000020e0e7220 */ /* 0x0a0fe20000400000 */
[----:B--2---:R-:W-:-:S04]  /*2b960*/  FMUL R12, R12, R2 ;  /* 0x000000020c0c7220 */ /* 0x004fc80000400000 */
[----:B------:R-:W-:Y:S02]  /*2b970*/  F2FP.BF16.F32.PACK_AB R11, RZ, R14 ;  /* 0x0000000eff0b723e */ /* 0x000fe400000010ff */
[----:B------:R-:W2:Y:S01]  /*2b980*/  LDL.LU R14, [R1+0x24] ;  /* 0x00002400010e7983 */ /* 0x000ea20000300800 */
[----:B------:R-:W-:-:S03]  /*2b990*/  F2FP.BF16.F32.PACK_AB R12, RZ, R12 ;  /* 0x0000000cff0c723e */ /* 0x000fc600000010ff */
[----:B------:R-:W4:Y:S04]  /*2b9a0*/  LDL.LU R15, [R1+0xa8] ;  /* 0x0000a800010f7983 */ /* 0x000f280000300800 */
[----:B------:R0:W-:Y:S02]  /*2b9b0*/  @P0 STG.E.U16 desc[UR36][R4.64+0x200], R12 ;  /* 0x0002000c04000986 */ /* 0x0001e4000c101524 */
[----:B0-----:R-:W-:Y:S02]  /*2b9c0*/  PRMT R12, R11, 0x7610, R12 ;  /* 0x000076100b0c7816 */ /* 0x001fe4000000000c */
[----:B------:R-:W5:Y:S01]  /*2b9d0*/  LDL.LU R11, [R1+0xc] ;  /* 0x00000c00010b7983 */ /* 0x000f620000300800 */
[----:B------:R-:W-:Y:S02]  /*2b9e0*/  PRMT R13, R10, 0x7610, R13 ;  /* 0x000076100a0d7816 */ /* 0x000fe4000000000d */
[----:B------:R-:W-:-:S04]  /*2b9f0*/  ISETP.GT.AND P6, PT, R3, 0x101, PT ;  /* 0x000001010300780c */ /* 0x000fc80003fc4270 */
[C---:B------:R-:W-:Y:S02]  /*2ba00*/  ISETP.GT.AND P2, PT, R0.reuse, RZ, P6 ;  /* 0x000000ff0000720c */ /* 0x040fe40003744270 */
[C---:B------:R-:W-:Y:S02]  /*2ba10*/  ISETP.GT.AND P3, PT, R0.reuse, 0x8, P3 ;  /* 0x000000080000780c */ /* 0x040fe40001f64270 */
[----:B------:R-:W-:Y:S01]  /*2ba20*/  ISETP.GT.AND P0, PT, R0, 0x8, P6 ;  /* 0x000000080000780c */ /* 0x000fe20003704270 */
[----:B-----5:R-:W-:-:S05]  /*2ba30*/  FMUL R11, R11, R2 ;  /* 0x000000020b0b7220 */ /* 0x020fca0000400000 */
[----:B------:R-:W-:Y:S02]  /*2ba40*/  F2FP.BF16.F32.PACK_AB R10, RZ, R11 ;  /* 0x0000000bff0a723e */ /* 0x000fe400000010ff */
[----:B------:R-:W5:Y:S01]  /*2ba50*/  LDL.LU R11, [R1+0x10] ;  /* 0x00001000010b7983 */ /* 0x000f620000300800 */
[----:B------:R-:W-:-:S03]  /*2ba60*/  ISETP.GT.AND P5, PT, R3, 0x108, PT ;  /* 0x000001080300780c */ /* 0x000fc60003fa4270 */
[----:B------:R0:W-:Y:S04]  /*2ba70*/  @P2 STG.E.U16 desc[UR36][R4.64+0x202], R12 ;  /* 0x0002020c04002986 */ /* 0x0001e8000c101524 */
[----:B------:R1:W-:Y:S01]  /*2ba80*/  @P3 STG.E.U16 desc[UR36][R6.64+0x200], R13 ;  /* 0x0002000d06003986 */ /* 0x0003e2000c101524 */
[----:B0-----:R-:W-:-:S03]  /*2ba90*/  IADD3 R12, P1, P2, R153, R4, R23 ;  /* 0x00000004990c7210 */ /* 0x001fc60007a3e017 */
[----:B------:R0:W-:Y:S01]  /*2baa0*/  @P0 STG.E.U16 desc[UR36][R6.64+0x202], R10 ;  /* 0x0002020a06000986 */ /* 0x0001e2000c101524 */
[----:B-1----:R-:W-:-:S03]  /*2bab0*/  IADD3.X R13, R154, R5, R152, P1, P2 ;  /* 0x000000059a0d7210 */ /* 0x002fc60000fe4498 */
[----:B------:R-:W3:Y:S01]  /*2bac0*/  LDL.LU R23, [R1+0xb4] ;  /* 0x0000b40001177983 */ /* 0x000ee20000300800 */
[----:B------:R-:W-:-:S03]  /*2bad0*/  ISETP.GT.AND P1, PT, R0, RZ, P5 ;  /* 0x000000ff0000720c */ /* 0x000fc60002f24270 */
[----:B------:R-:W3:Y:S04]  /*2bae0*/  LDL.LU R152, [R1+0xb0] ;  /* 0x0000b00001987983 */ /* 0x000ee80000300800 */
[----:B0-----:R-:W2:Y:S01]  /*2baf0*/  LDL.LU R10, [R1+0x14] ;  /* 0x00001400010a7983 */ /* 0x001ea20000300800 */
[----:B-----5:R-:W-:-:S05]  /*2bb00*/  FMUL R11, R11, R2 ;  /* 0x000000020b0b7220 */ /* 0x020fca0000400000 */
[----:B------:R-:W-:-:S05]  /*2bb10*/  F2FP.BF16.F32.PACK_AB R11, RZ, R11 ;  /* 0x0000000bff0b723e */ /* 0x000fca00000010ff */
[----:B------:R0:W-:Y:S04]  /*2bb20*/  @P1 STG.E.U16 desc[UR36][R4.64+0x210], R11 ;  /* 0x0002100b04001986 */ /* 0x0001e8000c101524 */
[----:B0-----:R-:W5:Y:S01]  /*2bb30*/  LDL.LU R11, [R1+0x18] ;  /* 0x00001800010b7983 */ /* 0x001f620000300800 */
[----:B------:R-:W-:-:S04]  /*2bb40*/  ISETP.GT.AND P4, PT, R3, 0x109, PT ;  /* 0x000001090300780c */ /* 0x000fc80003f84270 */
[----:B------:R-:W-:Y:S01]  /*2bb50*/  ISETP.GT.AND P0, PT, R0, RZ, P4 ;  /* 0x000000ff0000720c */ /* 0x000fe20002704270 */
[----:B--2---:R-:W-:-:S05]  /*2bb60*/  FMUL R10, R10, R2 ;  /* 0x000000020a0a7220 */ /* 0x004fca0000400000 */
[----:B------:R-:W-:Y:S02]  /*2bb70*/  F2FP.BF16.F32.PACK_AB R10, RZ, R10 ;  /* 0x0000000aff0a723e */ /* 0x000fe400000010ff */
[----:B------:R-:W-:-:S05]  /*2bb80*/  ISETP.GT.AND P1, PT, R0, 0x8, P5 ;  /* 0x000000080000780c */ /* 0x000fca0002f24270 */
[----:B------:R0:W-:Y:S04]  /*2bb90*/  @P0 STG.E.U16 desc[UR36][R4.64+0x212], R10 ;  /* 0x0002120a04000986 */ /* 0x0001e8000c101524 */
[----:B0-----:R-:W2:Y:S01]  /*2bba0*/  LDL.LU R10, [R1+0x1c] ;  /* 0x00001c00010a7983 */ /* 0x001ea20000300800 */
[----:B-----5:R-:W-:-:S05]  /*2bbb0*/  FMUL R11, R11, R2 ;  /* 0x000000020b0b7220 */ /* 0x020fca0000400000 */
[----:B------:R-:W-:-:S05]  /*2bbc0*/  F2FP.BF16.F32.PACK_AB R11, RZ, R11 ;  /* 0x0000000bff0b723e */ /* 0x000fca00000010ff */
[----:B------:R0:W-:Y:S04]  /*2bbd0*/  @P1 STG.E.U16 desc[UR36][R6.64+0x210], R11 ;  /* 0x0002100b06001986 */ /* 0x0001e8000c101524 */
[----:B0-----:R-:W5:Y:S01]  /*2bbe0*/  LDL.LU R11, [R1+0x20] ;  /* 0x00002000010b7983 */ /* 0x001f620000300800 */
[----:B------:R-:W-:Y:S01]  /*2bbf0*/  ISETP.GT.AND P0, PT, R0, 0x8, P4 ;  /* 0x000000080000780c */ /* 0x000fe20002704270 */
[----:B--2---:R-:W-:Y:S01]  /*2bc00*/  FMUL R10, R10, R2 ;  /* 0x000000020a0a7220 */ /* 0x004fe20000400000 */
[----:B------:R-:W-:-:S04]  /*2bc10*/  ISETP.GT.AND P3, PT, R3, 0x110, PT ;  /* 0x000001100300780c */ /* 0x000fc80003f64270 */
[----:B------:R-:W-:-:S07]  /*2bc20*/  F2FP.BF16.F32.PACK_AB R10, RZ, R10 ;  /* 0x0000000aff0a723e */ /* 0x000fce00000010ff */
[----:B------:R5:W-:Y:S01]  /*2bc30*/  @P0 STG.E.U16 desc[UR36][R6.64+0x212], R10 ;  /* 0x0002120a06000986 */ /* 0x000be2000c101524 */
[----:B------:R-:W-:Y:S02]  /*2bc40*/  ISETP.GT.AND P0, PT, R0, RZ, P3 ;  /* 0x000000ff0000720c */ /* 0x000fe40001f04270 */
[----:B------:R-:W-:Y:S01]  /*2bc50*/  ISETP.GT.AND P2, PT, R3, 0x111, PT ;  /* 0x000001110300780c */ /* 0x000fe20003f44270 */
[----:B------:R-:W-:-:S05]  /*2bc60*/  FMUL R14, R14, R2 ;  /* 0x000000020e0e7220 */ /* 0x000fca0000400000 */
[----:B------:R-:W-:Y:S01]  /*2bc70*/  F2FP.BF16.F32.PACK_AB R14, RZ, R14 ;  /* 0x0000000eff0e723e */ /* 0x000fe200000010ff */
[----:B-----5:R-:W-:-:S05]  /*2bc80*/  FMUL R10, R11, R2 ;  /* 0x000000020b0a7220 */ /* 0x020fca0000400000 */
[----:B------:R-:W-:-:S05]  /*2bc90*/  F2FP.BF16.F32.PACK_AB R10, RZ, R10 ;  /* 0x0000000aff0a723e */ /* 0x000fca00000010ff */
[----:B------:R0:W-:Y:S02]  /*2bca0*/  @P0 STG.E.U16 desc[UR36][R4.64+0x220], R10 ;  /* 0x0002200a04000986 */ /* 0x0001e4000c101524 */
[----:B0-----:R-:W-:Y:S02]  /*2bcb0*/  IADD3 R10, P0, R153, R8, RZ ;  /* 0x00000008990a7210 */ /* 0x001fe40007f1e0ff */
[----:B------:R-:W2:Y:S03]  /*2bcc0*/  LDL.LU R153, [R1+0xac] ;  /* 0x0000ac0001997983 */ /* 0x000ea60000300800 */
[----:B------:R-:W-:Y:S01]  /*2bcd0*/  IMAD.X R11, R154, 0x1, R9, P0 ;  /* 0x000000019a0b7824 */ /* 0x000fe200000e0609 */
[----:B------:R-:W-:Y:S01]  /*2bce0*/  ISETP.GT.AND P0, PT, R0, RZ, P2 ;  /* 0x000000ff0000720c */ /* 0x000fe20001704270 */
[----:B------:R-:W5:-:S12]  /*2bcf0*/  LDL.LU R154, [R1+0xa4] ;  /* 0x0000a400019a7983 */ /* 0x000f580000300800 */
[----:B------:R0:W-:Y:S04]  /*2bd00*/  @P0 STG.E.U16 desc[UR36][R4.64+0x222], R14 ;  /* 0x0002220e04000986 */ /* 0x0001e8000c101524 */
[----:B0-----:R-:W4:Y:S01]  /*2bd10*/  LDL.LU R14, [R1+0x28] ;  /* 0x00002800010e7983 */ /* 0x001f220000300800 */
[----:B------:R-:W-:Y:S01]  /*2bd20*/  ISETP.GT.AND P0, PT, R0, 0x8, P3 ;  /* 0x000000080000780c */ /* 0x000fe20001f04270 */
[----:B----4-:R-:W-:-:S05]  /*2bd30*/  FMUL R14, R14, R2 ;  /* 0x000000020e0e7220 */ /* 0x010fca0000400000 */
[----:B------:R-:W-:-:S07]  /*2bd40*/  F2FP.BF16.F32.PACK_AB R14, RZ, R14 ;  /* 0x0000000eff0e723e */ /* 0x000fce00000010ff */
[----:B------:R0:W-:Y:S04]  /*2bd50*/  @P0 STG.E.U16 desc[UR36][R6.64+0x220], R14 ;  /* 0x0002200e06000986 */ /* 0x0001e8000c101524 */
[----:B0-----:R-:W4:Y:S01]  /*2bd60*/  LDL.LU R14, [R1+0x2c] ;  /* 0x00002c00010e7983 */ /* 0x001f220000300800 */
[----:B------:R-:W-:Y:S01]  /*2bd70*/  ISETP.GT.AND P0, PT, R0, 0x8, P2 ;  /* 0x000000080000780c */ /* 0x000fe20001704270 */
[----:B----4-:R-:W-:-:S05]  /*2bd80*/  FMUL R14, R14, R2 ;  /* 0x000000020e0e7220 */ /* 0x010fca0000400000 */
[----:B------:R-:W-:-:S07]  /*2bd90*/  F2FP.BF16.F32.PACK_AB R14, RZ, R14 ;  /* 0x0000000eff0e723e */ /* 0x000fce00000010ff */
[----:B------:R0:W-:Y:S04]  /*2bda0*/  @P0 STG.E.U16 desc[UR36][R6.64+0x222], R14 ;  /* 0x0002220e06000986 */ /* 0x0001e8000c101524 */
[----:B0-----:R-:W4:Y:S01]  /*2bdb0*/  LDL.LU R14, [R1+0x30] ;  /* 0x00003000010e7983 */ /* 0x001f220000300800 */
[----:B------:R-:W-:-:S04]  /*2bdc0*/  ISETP.GT.AND P2, PT, R3, 0x118, PT ;  /* 0x000001180300780c */ /* 0x000fc80003f44270 */
[----:B------:R-:W-:Y:S01]  /*2bdd0*/  ISETP.GT.AND P0, PT, R0, RZ, P2 ;  /* 0x000000ff0000720c */ /* 0x000fe20001704270 */
        /* <DEDUP_REMOVED lines=153> */
[----:B------:R-:W-:Y:S02]  /*2c770*/  ISETP.GT.AND P0, PT, R0, RZ, P2 ;  /* 0x000000ff0000720c */ /* 0x000fe40001704270 */
[----:B------:R-:W-:Y:S01]  /*2c780*/  ISETP.GT.AND P1, PT, R3, 0x151, PT ;  /* 0x000001510300780c */ /* 0x000fe20003f24270 */
[----:B------:R-:W-:-:S05]  /*2c790*/  FMUL R15, R15, R2 ;  /* 0x000000020f0f7220 */ /* 0x000fca0000400000 */
[----:B------:R-:W-:Y:S01]  /*2c7a0*/  F2FP.BF16.F32.PACK_AB R15, RZ, R15 ;  /* 0x0000000fff0f723e */ /* 0x000fe200000010ff */
[----:B----4-:R-:W-:-:S05]  /*2c7b0*/  FMUL R14, R14, R2 ;  /* 0x000000020e0e7220 */ /* 0x010fca0000400000 */
[----:B------:R-:W-:-:S05]  /*2c7c0*/  F2FP.BF16.F32.PACK_AB R14, RZ, R14 ;  /* 0x0000000eff0e723e */ /* 0x000fca00000010ff */
[----:B------:R5:W-:Y:S01]  /*2c7d0*/  @P0 STG.E.U16 desc[UR36][R4.64+0x2a0], R14 ;  /* 0x0002a00e04000986 */ /* 0x000be2000c101524 */
[----:B------:R-:W-:Y:S01]  /*2c7e0*/  ISETP.GT.AND P0, PT, R0, RZ, P1 ;  /* 0x000000ff0000720c */ /* 0x000fe20000f04270 */
[----:B-----5:R-:W-:-:S05]  /*2c7f0*/  FMUL R14, R154, R2 ;  /* 0x000000029a0e7220 */ /* 0x020fca0000400000 */
[----:B------:R-:W-:-:S07]  /*2c800*/  F2FP.BF16.F32.PACK_AB R14, RZ, R14 ;  /* 0x0000000eff0e723e */ /* 0x000fce00000010ff */
[----:B------:R0:W-:Y:S01]  /*2c810*/  @P0 STG.E.U16 desc[UR36][R4.64+0x2a2], R14 ;  /* 0x0002a20e04000986 */ /* 0x0001e2000c101524 */
[----:B------:R-:W-:Y:S02]  /*2c820*/  ISETP.GT.AND P0, PT, R0, 0x8, P2 ;  /* 0x000000080000780c */ /* 0x000fe40001704270 */
[----:B0-----:R-:W-:Y:S01]  /*2c830*/  PRMT R14, R15, 0x7610, R14 ;  /* 0x000076100f0e7816 */ /* 0x001fe2000000000e */
[----:B--2---:R-:W-:-:S10]  /*2c840*/  FMUL R15, R153, R2 ;  /* 0x00000002990f7220 */ /* 0x004fd40000400000 */
[----:B------:R0:W-:Y:S01]  /*2c850*/  @P0 STG.E.U16 desc[UR36][R6.64+0x2a0], R14 ;  /* 0x0002a00e06000986 */ /* 0x0001e2000c101524 */
[----:B------:R-:W-:Y:S02]  /*2c860*/  ISETP.GT.AND P0, PT, R0, 0x8, P1 ;  /* 0x000000080000780c */ /* 0x000fe40000f04270 */
[----:B------:R-:W-:Y:S02]  /*2c870*/  F2FP.BF16.F32.PACK_AB R15, RZ, R15 ;  /* 0x0000000fff0f723e */ /* 0x000fe400000010ff */
[----:B------:R-:W-:Y:S02]  /*2c880*/  ISETP.GT.AND P2, PT, R3, 0x158, PT ;  /* 0x000001580300780c */ /* 0x000fe40003f44270 */
[----:B0-----:R-:W-:Y:S01]  /*2c890*/  PRMT R14, R15, 0x7610, R14 ;  /* 0x000076100f0e7816 */ /* 0x001fe2000000000e */
[----:B---3--:R-:W-:-:S06]  /*2c8a0*/  FMUL R15, R152, R2 ;  /* 0x00000002980f7220 */ /* 0x008fcc0000400000 */
[----:B------:R0:W-:Y:S01]  /*2c8b0*/  @P0 STG.E.U16 desc[UR36][R6.64+0x2a2], R14 ;  /* 0x0002a20e06000986 */ /* 0x0001e2000c101524 */
[----:B------:R-:W-:Y:S02]  /*2c8c0*/  ISETP.GT.AND P0, PT, R0, RZ, P2 ;  /* 0x000000ff0000720c */ /* 0x000fe40001704270 */
[----:B------:R-:W-:Y:S02]  /*2c8d0*/  F2FP.BF16.F32.PACK_AB R15, RZ, R15 ;  /* 0x0000000fff0f723e */ /* 0x000fe400000010ff */
[----:B------:R-:W-:Y:S02]  /*2c8e0*/  ISETP.GT.AND P1, PT, R3, 0x159, PT ;  /* 0x000001590300780c */ /* 0x000fe40003f24270 */
[----:B------:R-:W-:Y:S01]  /*2c8f0*/  PRMT R19, R15, 0x7610, R19 ;  /* 0x000076100f137816 */ /* 0x000fe20000000013 */
[----:B------:R-:W-:-:S06]  /*2c900*/  FMUL R15, R23, R2 ;  /* 0x00000002170f7220 */ /* 0x000fcc0000400000 */
[----:B------:R1:W-:Y:S01]  /*2c910*/  @P0 STG.E.U16 desc[UR36][R4.64+0x2b0], R19 ;  /* 0x0002b01304000986 */ /* 0x0003e2000c101524 */
[----:B------:R-:W-:Y:S02]  /*2c920*/  ISETP.GT.AND P0, PT, R0, RZ, P1 ;  /* 0x000000ff0000720c */ /* 0x000fe40000f04270 */
[----:B------:R-:W-:Y:S01]  /*2c930*/  F2FP.BF16.F32.PACK_AB R15, RZ, R15 ;  /* 0x0000000fff0f723e */ /* 0x000fe200000010ff */
[----:B0-----:R-:W-:-:S05]  /*2c940*/  FMUL R14, R22, R2 ;  /* 0x00000002160e7220 */ /* 0x001fca0000400000 */
[----:B------:R-:W-:-:S05]  /*2c950*/  F2FP.BF16.F32.PACK_AB R14, RZ, R14 ;  /* 0x0000000eff0e723e */ /* 0x000fca00000010ff */
[----:B------:R0:W-:Y:S01]  /*2c960*/  @P0 STG.E.U16 desc[UR36][R4.64+0x2b2], R15 ;  /* 0x0002b20f04000986 */ /* 0x0001e2000c101524 */
[----:B------:R-:W-:Y:S02]  /*2c970*/  ISETP.GT.AND P0, PT, R0, 0x8, P2 ;  /* 0x000000080000780c */ /* 0x000fe40001704270 */
[----:B------:R-:W-:Y:S01]  /*2c980*/  PRMT R20, R14, 0x7610, R20 ;  /* 0x000076100e147816 */ /* 0x000fe20000000014 */
[----:B------:R-:W-:-:S05]  /*2c990*/  FMUL R14, R21, R2 ;  /* 0x00000002150e7220 */ /* 0x000fca0000400000 */
[----:B------:R-:W-:-:S05]  /*2c9a0*/  F2FP.BF16.F32.PACK_AB R14, RZ, R14 ;  /* 0x0000000eff0e723e */ /* 0x000fca00000010ff */
[----:B------:R2:W-:Y:S01]  /*2c9b0*/  @P0 STG.E.U16 desc[UR36][R6.64+0x2b0], R20 ;  /* 0x0002b01406000986 */ /* 0x0005e2000c101524 */
[----:B------:R-:W-:Y:S02]  /*2c9c0*/  ISETP.GT.AND P0, PT, R0, 0x8, P1 ;  /* 0x000000080000780c */ /* 0x000fe40000f04270 */
[----:B-1----:R-:W-:Y:S02]  /*2c9d0*/  PRMT R19, R14, 0x7610, R19 ;  /* 0x000076100e137816 */ /* 0x002fe40000000013 */
[----:B------:R-:W-:Y:S01]  /*2c9e0*/  ISETP.GT.AND P2, PT, R3, 0x160, PT ;  /* 0x000001600300780c */ /* 0x000fe20003f44270 */
[----:B------:R-:W-:-:S08]  /*2c9f0*/  FMUL R14, R235, R2 ;  /* 0x00000002eb0e7220 */ /* 0x000fd00000400000 */
[----:B------:R1:W-:Y:S01]  /*2ca00*/  @P0 STG.E.U16 desc[UR36][R6.64+0x2b2], R19 ;  /* 0x0002b21306000986 */ /* 0x0003e2000c101524 */
[----:B------:R-:W-:Y:S02]  /*2ca10*/  ISETP.GT.AND P0, PT, R0, RZ, P2 ;  /* 0x000000ff0000720c */ /* 0x000fe40001704270 */
[----:B------:R-:W-:Y:S02]  /*2ca20*/  F2FP.BF16.F32.PACK_AB R14, RZ, R14 ;  /* 0x0000000eff0e723e */ /* 0x000fe400000010ff */
[----:B------:R-:W-:Y:S02]  /*2ca30*/  ISETP.GT.AND P1, PT, R3, 0x161, PT ;  /* 0x000001610300780c */ /* 0x000fe40003f24270 */
[----:B0-----:R-:W-:Y:S01]  /*2ca40*/  PRMT R15, R14, 0x7610, R15 ;  /* 0x000076100e0f7816 */ /* 0x001fe2000000000f */
[----:B------:R-:W-:-:S06]  /*2ca50*/  FMUL R14, R234, R2 ;  /* 0x00000002ea0e7220 */ /* 0x000fcc0000400000 */
[----:B------:R0:W-:Y:S01]  /*2ca60*/  @P0 STG.E.U16 desc[UR36][R4.64+0x2c0], R15 ;  /* 0x0002c00f04000986 */ /* 0x0001e2000c101524 */
[----:B------:R-:W-:Y:S02]  /*2ca70*/  ISETP.GT.AND P0, PT, R0, RZ, P1 ;  /* 0x000000ff0000720c */ /* 0x000fe40000f04270 */
[----:B------:R-:W-:-:S04]  /*2ca80*/  F2FP.BF16.F32.PACK_AB R14, RZ, R14 ;  /* 0x0000000eff0e723e */ /* 0x000fc800000010ff */
[----:B--2---:R-:W-:Y:S01]  /*2ca90*/  PRMT R20, R14, 0x7610, R20 ;  /* 0x000076100e147816 */ /* 0x004fe20000000014 */
[----:B------:R-:W-:-:S06]  /*2caa0*/  FMUL R14, R233, R2 ;  /* 0x00000002e90e7220 */ /* 0x000fcc0000400000 */
[----:B------:R2:W-:Y:S01]  /*2cab0*/  @P0 STG.E.U16 desc[UR36][R4.64+0x2c2], R20 ;  /* 0x0002c21404000986 */ /* 0x0005e2000c101524 */
[----:B------:R-:W-:Y:S02]  /*2cac0*/  ISETP.GT.AND P0, PT, R0, 0x8, P2 ;  /* 0x000000080000780c */ /* 0x000fe40001704270 */
[----:B------:R-:W-:-:S04]  /*2cad0*/  F2FP.BF16.F32.PACK_AB R14, RZ, R14 ;  /* 0x0000000eff0e723e */ /* 0x000fc800000010ff */
[----:B-1----:R-:W-:Y:S01]  /*2cae0*/  PRMT R19, R14, 0x7610, R19 ;  /* 0x000076100e137816 */ /* 0x002fe20000000013 */
[----:B------:R-:W-:-:S06]  /*2caf0*/  FMUL R14, R232, R2 ;  /* 0x00000002e80e7220 */ /* 0x000fcc0000400000 */
[----:B------:R1:W-:Y:S01]  /*2cb00*/  @P0 STG.E.U16 desc[UR36][R6.64+0x2c0], R19 ;  /* 0x0002c01306000986 */ /* 0x0003e2000c101524 */
[----:B------:R-:W-:Y:S02]  /*2cb10*/  ISETP.GT.AND P0, PT, R0, 0x8, P1 ;  /* 0x000000080000780c */ /* 0x000fe40000f04270 */
[----:B------:R-:W-:Y:S02]  /*2cb20*/  F2FP.BF16.F32.PACK_AB R14, RZ, R14 ;  /* 0x0000000eff0e723e */ /* 0x000fe400000010ff */
[----:B------:R-:W-:Y:S02]  /*2cb30*/  ISETP.GT.AND P2, PT, R3, 0x168, PT ;  /* 0x000001680300780c */ /* 0x000fe40003f44270 */
[----:B0-----:R-:W-:Y:S01]  /*2cb40*/  PRMT R15, R14, 0x7610, R15 ;  /* 0x000076100e0f7816 */ /* 0x001fe2000000000f */
[----:B------:R-:W-:-:S06]  /*2cb50*/  FMUL R14, R231, R2 ;  /* 0x00000002e70e7220 */ /* 0x000fcc0000400000 */
[----:B------:R0:W-:Y:S01]  /*2cb60*/  @P0 STG.E.U16 desc[UR36][R6.64+0x2c2], R15 ;  /* 0x0002c20f06000986 */ /* 0x0001e2000c101524 */
[----:B------:R-:W-:Y:S02]  /*2cb70*/  ISETP.GT.AND P0, PT, R0, RZ, P2 ;  /* 0x000000ff0000720c */ /* 0x000fe40001704270 */
[----:B------:R-:W-:Y:S02]  /*2cb80*/  F2FP.BF16.F32.PACK_AB R14, RZ, R14 ;  /* 0x0000000eff0e723e */ /* 0x000fe400000010ff */
[----:B------:R-:W-:Y:S02]  /*2cb90*/  ISETP.GT.AND P1, PT, R3, 0x169, PT ;  /* 0x000001690300780c */ /* 0x000fe40003f24270 */
[----:B--2---:R-:W-:Y:S01]  /*2cba0*/  PRMT R20, R14, 0x7610, R20 ;  /* 0x000076100e147816 */ /* 0x004fe20000000014 */
[----:B------:R-:W-:-:S06]  /*2cbb0*/  FMUL R14, R230, R2 ;  /* 0x00000002e60e7220 */ /* 0x000fcc0000400000 */
[----:B------:R2:W-:Y:S01]  /*2cbc0*/  @P0 STG.E.U16 desc[UR36][R4.64+0x2d0], R20 ;  /* 0x0002d01404000986 */ /* 0x0005e2000c101524 */
[----:B------:R-:W-:Y:S02]  /*2cbd0*/  ISETP.GT.AND P0, PT, R0, RZ, P1 ;  /* 0x000000ff0000720c */ /* 0x000fe40000f04270 */
[----:B------:R-:W-:-:S04]  /*2cbe0*/  F2FP.BF16.F32.PACK_AB R14, RZ, R14 ;  /* 0x0000000eff0e723e */ /* 0x000fc800000010ff */
[----:B-1----:R-:W-:Y:S01]  /*2cbf0*/  PRMT R19, R14, 0x7610, R19 ;  /* 0x000076100e137816 */ /* 0x002fe20000000013 */
[----:B------:R-:W-:-:S06]  /*2cc00*/  FMUL R14, R229, R2 ;  /* 0x00000002e50e7220 */ /* 0x000fcc0000400000 */
[----:B------:R1:W-:Y:S01]  /*2cc10*/  @P0 STG.E.U16 desc[UR36][R4.64+0x2d2], R19 ;  /* 0x0002d21304000986 */ /* 0x0003e2000c101524 */
[----:B------:R-:W-:Y:S02]  /*2cc20*/  ISETP.GT.AND P0, PT, R0, 0x8, P2 ;  /* 0x000000080000780c */ /* 0x000fe40001704270 */
[----:B------:R-:W-:-:S04]  /*2cc30*/  F2FP.BF16.F32.PACK_AB R14, RZ, R14 ;  /* 0x0000000eff0e723e */ /* 0x000fc800000010ff */
[----:B0-----:R-:W-:Y:S01]  /*2cc40*/  PRMT R15, R14, 0x7610, R15 ;  /* 0x000076100e0f7816 */ /* 0x001fe2000000000f */
[----:B------:R-:W-:-:S06]  /*2cc50*/  FMUL R14, R228, R2 ;  /* 0x00000002e40e7220 */ /* 0x000fcc0000400000 */
[----:B------:R0:W-:Y:S01]  /*2cc60*/  @P0 STG.E.U16 desc[UR36][R6.64+0x2d0], R15 ;  /* 0x0002d00f06000986 */ /* 0x0001e2000c101524 */
[----:B------:R-:W-:Y:S02]  /*2cc70*/  ISETP.GT.AND P0, PT, R0, 0x8, P1 ;  /* 0x000000080000780c */ /* 0x000fe40000f04270 */
[----:B------:R-:W-:Y:S02]  /*2cc80*/  F2FP.BF16.F32.PACK_AB R14, RZ, R14 ;  /* 0x0000000eff0e723e */ /* 0x000fe400000010ff */
[----:B------:R-:W-:Y:S02]  /*2cc90*/  ISETP.GT.AND P2, PT, R3, 0x170, PT ;  /* 0x000001700300780c */ /* 0x000fe40003f44270 */
[----:B--2---:R-:W-:Y:S01]  /*2cca0*/  PRMT R20, R14, 0x7610, R20 ;  /* 0x000076100e147816 */ /* 0x004fe20000000014 */
[----:B------:R-:W-:-:S06]  /*2ccb0*/  FMUL R14, R227, R2 ;  /* 0x00000002e30e7220 */ /* 0x000fcc0000400000 */
[----:B------:R2:W-:Y:S01]  /*2ccc0*/  @P0 STG.E.U16 desc[UR36][R6.64+0x2d2], R20 ;  /* 0x0002d21406000986 */ /* 0x0005e2000c101524 */
[----:B------:R-:W-:Y:S02]  /*2ccd0*/  ISETP.GT.AND P0, PT, R0, RZ, P2 ;  /* 0x000000ff0000720c */ /* 0x000fe40001704270 */
[----:B------:R-:W-:Y:S02]  /*2cce0*/  F2FP.BF16.F32.PACK_AB R14, RZ, R14 ;  /* 0x0000000eff0e723e */ /* 0x000fe400000010ff */
[----:B------:R-:W-:Y:S02]  /*2ccf0*/  ISETP.GT.AND P1, PT, R3, 0x171, PT ;  /* 0x000001710300780c */ /* 0x000fe40003f24270 */
[----:B-1----:R-:W-:Y:S01]  /*2cd00*/  PRMT R19, R14, 0x7610, R19 ;  /* 0x000076100e137816 */ /* 0x002fe20000000013 */
[----:B------:R-:W-:-:S06]  /*2cd10*/  FMUL R14, R226, R2 ;  /* 0x00000002e20e7220 */ /* 0x000fcc0000400000 */
[----:B------:R1:W-:Y:S01]  /*2cd20*/  @P0 STG.E.U16 desc[UR36][R4.64+0x2e0], R19 ;  /* 0x0002e01304000986 */ /* 0x0003e2000c101524 */
[----:B------:R-:W-:Y:S02]  /*2cd30*/  ISETP.GT.AND P0, PT, R0, RZ, P1 ;  /* 0x000000ff0000720c */ /* 0x000fe40000f04270 */
[----:B------:R-:W-:-:S04]  /*2cd40*/  F2FP.BF16.F32.PACK_AB R14, RZ, R14 ;  /* 0x0000000eff0e723e */ /* 0x000fc800000010ff */
[----:B0-----:R-:W-:Y:S01]  /*2cd50*/  PRMT R15, R14, 0x7610, R15 ;  /* 0x000076100e0f7816 */ /* 0x001fe2000000000f */
[----:B------:R-:W-:-:S06]  /*2cd60*/  FMUL R14, R225, R2 ;  /* 0x00000002e10e7220 */ /* 0x000fcc0000400000 */
[----:B------:R0:W-:Y:S01]  /*2cd70*/  @P0 STG.E.U16 desc[UR36][R4.64+0x2e2], R15 ;  /* 0x0002e20f04000986 */ /* 0x0001e2000c101524 */
[----:B------:R-:W-:Y:S02]  /*2cd80*/  ISETP.GT.AND P0, PT, R0, 0x8, P2 ;  /* 0x000000080000780c */ /* 0x000fe40001704270 */
[----:B------:R-:W-:-:S04]  /*2cd90*/  F2FP.BF16.F32.PACK_AB R14, RZ, R14 ;  /* 0x0000000eff0e723e */ /* 0x000fc800000010ff */
[----:B--2---:R-:W-:Y:S01]  /*2cda0*/  PRMT R20, R14, 0x7610, R20 ;  /* 0x000076100e147816 */ /* 0x004fe20000000014 */
[----:B------:R-:W-:-:S06]  /*2cdb0*/  FMUL R14, R224, R2 ;  /* 0x00000002e00e7220 */ /* 0x000fcc0000400000 */
[----:B------:R2:W-:Y:S01]  /*2cdc0*/  @P0 STG.E.U16 desc[UR36][R6.64+0x2e0], R20 ;  /* 0x0002e01406000986 */ /* 0x0005e2000c101524 */
[----:B------:R-:W-:Y:S02]  /*2cdd0*/  ISETP.GT.AND P0, PT, R0, 0x8, P1 ;  /* 0x000000080000780c */ /* 0x000fe40000f04270 */
[----:B------:R-:W-:Y:S02]  /*2cde0*/  F2FP.BF16.F32.PACK_AB R14, RZ, R14 ;  /* 0x0000000eff0e723e */ /* 0x000fe400000010ff */
[----:B------:R-:W-:Y:S02]  /*2cdf0*/  ISETP.GT.AND P2, PT, R3, 0x178, PT ;  /* 0x000001780300780c */ /* 0x000fe40003f44270 */
[----:B-1----:R-:W-:Y:S01]  /*2ce00*/  PRMT R19, R14, 0x7610, R19 ;  /* 0x000076100e137816 */ /* 0x002fe20000000013 */
[----:B------:R-:W-:-:S06]  /*2ce10*/  FMUL R14, R223, R2 ;  /* 0x00000002df0e7220 */ /* 0x000fcc0000400000 */
        /* <DEDUP_REMOVED lines=330> */
[----:B------:R-:W-:-:S04]  /*2e2c0*/  ISETP.GT.AND P0, PT, R3, 0x1f0, PT ;  /* 0x000001f00300780c */ /* 0x000fc80003f04270 */
        /* <DEDUP_REMOVED lines=26> */
[----:B------:R-:W-:Y:S01]  /*2e470*/  @P1 STG.E.U16 desc[UR36][R4.64+0x3f0], R20 ;  /* 0x0003f01404001986 */ /* 0x000fe2000c101524 */
[----:B------:R-:W-:-:S04]  /*2e480*/  ISETP.GT.AND P1, PT, R3, 0x1f9, PT ;  /* 0x000001f90300780c */ /* 0x000fc80003f24270 */
[----:B------:R-:W-:Y:S02]  /*2e490*/  ISETP.GT.AND P6, PT, R0, RZ, P1 ;  /* 0x000000ff0000720c */ /* 0x000fe40000fc4270 */
[----:B------:R-:W-:-:S04]  /*2e4a0*/  F2FP.BF16.F32.PACK_AB R14, RZ, R14 ;  /* 0x0000000eff0e723e */ /* 0x000fc800000010ff */
[----:B-1----:R-:W-:Y:S01]  /*2e4b0*/  PRMT R19, R14, 0x7610, R19 ;  /* 0x000076100e137816 */ /* 0x002fe20000000013 */
[----:B------:R-:W-:-:S06]  /*2e4c0*/  FMUL R14, R156, R2 ;  /* 0x000000029c0e7220 */ /* 0x000fcc0000400000 */
[----:B------:R1:W-:Y:S01]  /*2e4d0*/  @P6 STG.E.U16 desc[UR36][R4.64+0x3f2], R19 ;  /* 0x0003f21304006986 */ /* 0x0003e2000c101524 */
[----:B------:R-:W-:Y:S02]  /*2e4e0*/  ISETP.GT.AND P6, PT, R0, 0x8, P2 ;  /* 0x000000080000780c */ /* 0x000fe400017c4270 */
[----:B------:R-:W-:-:S04]  /*2e4f0*/  F2FP.BF16.F32.PACK_AB R14, RZ, R14 ;  /* 0x0000000eff0e723e */ /* 0x000fc800000010ff */
[----:B0-----:R-:W-:-:S07]  /*2e500*/  PRMT R15, R14, 0x7610, R15 ;  /* 0x000076100e0f7816 */ /* 0x001fce000000000f */
[----:B-1----:R-:W-:Y:S02]  /*2e510*/  @P6 IMAD.MOV.U32 R4, RZ, RZ, R6 ;  /* 0x000000ffff046224 */ /* 0x002fe400078e0006 */
[----:B------:R-:W-:Y:S02]  /*2e520*/  @P6 IMAD.MOV.U32 R5, RZ, RZ, R7 ;  /* 0x000000ffff056224 */ /* 0x000fe400078e0007 */
[----:B------:R-:W-:-:S03]  /*2e530*/  FMUL R14, R155, R2 ;  /* 0x000000029b0e7220 */ /* 0x000fc60000400000 */
[----:B------:R0:W-:Y:S01]  /*2e540*/  @P6 STG.E.U16 desc[UR36][R4.64+0x3f0], R15 ;  /* 0x0003f00f04006986 */ /* 0x0001e2000c101524 */
[----:B------:R-:W-:Y:S02]  /*2e550*/  ISETP.GT.AND P6, PT, R0, 0x8, P1 ;  /* 0x000000080000780c */ /* 0x000fe40000fc4270 */
[----:B------:R-:W-:Y:S01]  /*2e560*/  F2FP.BF16.F32.PACK_AB R14, RZ, R14 ;  /* 0x0000000eff0e723e */ /* 0x000fe200000010ff */
[----:B------:R-:W-:-:S10]  /*2e570*/  FMUL R24, R24, R2 ;  /* 0x0000000218187220 */ /* 0x000fd40000400000 */
[----:B------:R0:W-:Y:S01]  /*2e580*/  @P6 STG.E.U16 desc[UR36][R6.64+0x3f2], R14 ;  /* 0x0003f20e06006986 */ /* 0x0001e2000c101524 */
[----:B------:R-:W-:-:S04]  /*2e590*/  ISETP.GT.AND P6, PT, R3, 0x100, PT ;  /* 0x000001000300780c */ /* 0x000fc80003fc4270 */
        /* <DEDUP_REMOVED lines=579> */
[C---:B------:R-:W-:Y:S02]  /*309d0*/  ISETP.GT.AND P6, PT, R0.reuse, 0x80, P5 ;  /* 0x000000800000780c */ /* 0x040fe40002fc4270 */
[----:B------:R-:W-:Y:S02]  /*309e0*/  F2FP.BF16.F32.PACK_AB R140, RZ, R140 ;  /* 0x0000008cff8c723e */ /* 0x000fe400000010ff */
[----:B------:R-:W-:Y:S01]  /*309f0*/  ISETP.GT.AND P5, PT, R0, 0x88, P5 ;  /* 0x000000880000780c */ /* 0x000fe20002fa4270 */
[-C--:B------:R-:W-:Y:S01]  /*30a00*/  FMUL R141, R141, R2.reuse ;  /* 0x000000028d8d7220 */ /* 0x080fe20000400000 */
[-C--:B------:R-:W-:Y:S01]  /*30a10*/  FMUL R142, R142, R2.reuse ;  /* 0x000000028e8e7220 */ /* 0x080fe20000400000 */
[----:B------:R-:W-:-:S06]  /*30a20*/  FMUL R143, R143, R2 ;  /* 0x000000028f8f7220 */ /* 0x000fcc0000400000 */
[----:B------:R0:W-:Y:S01]  /*30a30*/  @P6 STG.E.U16 desc[UR36][R8.64+0x3d0], R140 ;  /* 0x0003d08c08006986 */ /* 0x0001e2000c101524 */
[C---:B------:R-:W-:Y:S02]  /*30a40*/  ISETP.GT.AND P6, PT, R0.reuse, 0x80, P4 ;  /* 0x000000800000780c */ /* 0x040fe400027c4270 */
[----:B------:R-:W-:Y:S02]  /*30a50*/  ISETP.GT.AND P4, PT, R0, 0x88, P4 ;  /* 0x000000880000780c */ /* 0x000fe40002784270 */
[----:B------:R-:W-:Y:S02]  /*30a60*/  F2FP.BF16.F32.PACK_AB R141, RZ, R141 ;  /* 0x0000008dff8d723e */ /* 0x000fe400000010ff */
[----:B------:R-:W-:Y:S02]  /*30a70*/  F2FP.BF16.F32.PACK_AB R142, RZ, R142 ;  /* 0x0000008eff8e723e */ /* 0x000fe400000010ff */
[----:B------:R-:W-:-:S05]  /*30a80*/  F2FP.BF16.F32.PACK_AB R143, RZ, R143 ;  /* 0x0000008fff8f723e */ /* 0x000fca00000010ff */
[----:B------:R0:W-:Y:S04]  /*30a90*/  @P6 STG.E.U16 desc[UR36][R8.64+0x3d2], R141 ;  /* 0x0003d28d08006986 */ /* 0x0001e8000c101524 */
[----:B------:R0:W-:Y:S01]  /*30aa0*/  @P5 STG.E.U16 desc[UR36][R10.64+0x3d0], R142 ;  /* 0x0003d08e0a005986 */ /* 0x0001e2000c101524 */
[----:B------:R-:W-:-:S03]  /*30ab0*/  ISETP.GT.AND P5, PT, R0, 0x80, P0 ;  /* 0x000000800000780c */ /* 0x000fc600007a4270 */
[----:B------:R0:W-:Y:S01]  /*30ac0*/  @P4 STG.E.U16 desc[UR36][R10.64+0x3d2], R143 ;  /* 0x0003d28f0a004986 */ /* 0x0001e2000c101524 */
[----:B------:R-:W-:Y:S01]  /*30ad0*/  ISETP.GT.AND P4, PT, R0, 0x80, P3 ;  /* 0x000000800000780c */ /* 0x000fe20001f84270 */
[-C--:B------:R-:W-:Y:S01]  /*30ae0*/  FMUL R144, R144, R2.reuse ;  /* 0x0000000290907220 */ /* 0x080fe20000400000 */
[----:B------:R-:W-:-:S04]  /*30af0*/  FMUL R145, R145, R2 ;  /* 0x0000000291917220 */ /* 0x000fc80000400000 */
[----:B------:R-:W-:Y:S02]  /*30b00*/  F2FP.BF16.F32.PACK_AB R144, RZ, R144 ;  /* 0x00000090ff90723e */ /* 0x000fe400000010ff */
[----:B------:R-:W-:Y:S02]  /*30b10*/  F2FP.BF16.F32.PACK_AB R145, RZ, R145 ;  /* 0x00000091ff91723e */ /* 0x000fe400000010ff */
[C---:B------:R-:W-:Y:S01]  /*30b20*/  ISETP.GT.AND P0, PT, R0.reuse, 0x88, P0 ;  /* 0x000000880000780c */ /* 0x040fe20000704270 */
[----:B------:R0:W-:Y:S01]  /*30b30*/  @P5 STG.E.U16 desc[UR36][R8.64+0x3e0], R144 ;  /* 0x0003e09008005986 */ /* 0x0001e2000c101524 */
[C---:B------:R-:W-:Y:S02]  /*30b40*/  ISETP.GT.AND P3, PT, R0.reuse, 0x88, P3 ;  /* 0x000000880000780c */ /* 0x040fe40001f64270 */
[C---:B------:R-:W-:Y:S01]  /*30b50*/  ISETP.GT.AND P5, PT, R0.reuse, 0x80, P2 ;  /* 0x000000800000780c */ /* 0x040fe200017a4270 */
[----:B------:R0:W-:Y:S01]  /*30b60*/  @P4 STG.E.U16 desc[UR36][R8.64+0x3e2], R145 ;  /* 0x0003e29108004986 */ /* 0x0001e2000c101524 */
[----:B------:R-:W-:Y:S01]  /*30b70*/  ISETP.GT.AND P4, PT, R0, 0x80, P1 ;  /* 0x000000800000780c */ /* 0x000fe20000f84270 */
[-C--:B------:R-:W-:Y:S01]  /*30b80*/  FMUL R146, R146, R2.reuse ;  /* 0x0000000292927220 */ /* 0x080fe20000400000 */
[C---:B------:R-:W-:Y:S01]  /*30b90*/  ISETP.GT.AND P2, PT, R0.reuse, 0x88, P2 ;  /* 0x000000880000780c */ /* 0x040fe20001744270 */
[-C--:B------:R-:W-:Y:S01]  /*30ba0*/  FMUL R147, R147, R2.reuse ;  /* 0x0000000293937220 */ /* 0x080fe20000400000 */
[----:B------:R-:W-:Y:S01]  /*30bb0*/  ISETP.GT.AND P1, PT, R0, 0x88, P1 ;  /* 0x000000880000780c */ /* 0x000fe20000f24270 */
[-C--:B------:R-:W-:Y:S01]  /*30bc0*/  FMUL R148, R148, R2.reuse ;  /* 0x0000000294947220 */ /* 0x080fe20000400000 */
[-C--:B------:R-:W-:Y:S01]  /*30bd0*/  FMUL R149, R149, R2.reuse ;  /* 0x0000000295957220 */ /* 0x080fe20000400000 */
[-C--:B------:R-:W-:Y:S01]  /*30be0*/  FMUL R150, R150, R2.reuse ;  /* 0x0000000296967220 */ /* 0x080fe20000400000 */
[----:B------:R-:W-:Y:S01]  /*30bf0*/  FMUL R151, R151, R2 ;  /* 0x0000000297977220 */ /* 0x000fe20000400000 */
[----:B------:R-:W-:-:S02]  /*30c00*/  F2FP.BF16.F32.PACK_AB R146, RZ, R146 ;  /* 0x00000092ff92723e */ /* 0x000fc400000010ff */
[----:B------:R-:W-:Y:S02]  /*30c10*/  F2FP.BF16.F32.PACK_AB R147, RZ, R147 ;  /* 0x00000093ff93723e */ /* 0x000fe400000010ff */
[----:B------:R-:W-:Y:S02]  /*30c20*/  F2FP.BF16.F32.PACK_AB R148, RZ, R148 ;  /* 0x00000094ff94723e */ /* 0x000fe400000010ff */
[----:B------:R-:W-:Y:S02]  /*30c30*/  F2FP.BF16.F32.PACK_AB R149, RZ, R149 ;  /* 0x00000095ff95723e */ /* 0x000fe400000010ff */
[----:B------:R-:W-:Y:S02]  /*30c40*/  F2FP.BF16.F32.PACK_AB R150, RZ, R150 ;  /* 0x00000096ff96723e */ /* 0x000fe400000010ff */
[----:B------:R-:W-:Y:S01]  /*30c50*/  F2FP.BF16.F32.PACK_AB R151, RZ, R151 ;  /* 0x00000097ff97723e */ /* 0x000fe200000010ff */
[----:B------:R0:W-:Y:S04]  /*30c60*/  @P0 STG.E.U16 desc[UR36][R10.64+0x3e0], R146 ;  /* 0x0003e0920a000986 */ /* 0x0001e8000c101524 */
[----:B------:R0:W-:Y:S04]  /*30c70*/  @P3 STG.E.U16 desc[UR36][R10.64+0x3e2], R147 ;  /* 0x0003e2930a003986 */ /* 0x0001e8000c101524 */
[----:B------:R0:W-:Y:S04]  /*30c80*/  @P5 STG.E.U16 desc[UR36][R8.64+0x3f0], R148 ;  /* 0x0003f09408005986 */ /* 0x0001e8000c101524 */
[----:B------:R0:W-:Y:S04]  /*30c90*/  @P4 STG.E.U16 desc[UR36][R8.64+0x3f2], R149 ;  /* 0x0003f29508004986 */ /* 0x0001e8000c101524 */
[----:B------:R0:W-:Y:S04]  /*30ca0*/  @P2 STG.E.U16 desc[UR36][R10.64+0x3f0], R150 ;  /* 0x0003f0960a002986 */ /* 0x0001e8000c101524 */
[----:B------:R0:W-:Y:S02]  /*30cb0*/  @P1 STG.E.U16 desc[UR36][R10.64+0x3f2], R151 ;  /* 0x0003f2970a001986 */ /* 0x0001e4000c101524 */
.L_x_1048:
[----:B------:R-:W-:Y:S05]  /*30cc0*/  BSYNC B0 ;  /* 0x0000000000007941 */ /* 0x000fea0003800000 */
.L_x_28:
[----:B0-----:R-:W2:Y:S04]  /*30cd0*/  LDL.LU R5, [R1+0x604] ;  /* 0x0006040001057983 */ /* 0x001ea80000300800 */
[----:B------:R-:W2:Y:S01]  /*30ce0*/  LDL.LU R4, [R1+0x608] ;  /* 0x0006080001047983 */ /* 0x000ea20000300800 */
[----:B------:R-:W-:Y:S01]  /*30cf0*/  ULDC UR4, c[0x0][0xc] ;  /* 0x0000030000047ab9 */ /* 0x000fe20000000800 */
[----:B------:R-:W-:Y:S01]  /*30d00*/  ULDC UR5, c[0x0][0x10] ;  /* 0x0000040000057ab9 */ /* 0x000fe20000000800 */
[----:B------:R-:W2:Y:S01]  /*30d10*/  LDC R3, c[0x0][0x14] ;  /* 0x00000500ff037b82 */ /* 0x000ea20000000800 */
[----:B------:R-:W-:Y:S01]  /*30d20*/  UIMAD.WIDE.U32 UR4, UR4, UR5, URZ ;  /* 0x00000005040472a5 */ /* 0x000fe2000f8e003f */
[----:B------:R-:W-:Y:S01]  /*30d30*/  PRMT R0, RZ, 0x7610, R0 ;  /* 0x00007610ff007816 */ /* 0x000fe20000000000 */
[----:B------:R-:W-:-:S02]  /*30d40*/  IMAD.MOV.U32 R23, RZ, RZ, -0x1 ;  /* 0xffffffffff177424 */ /* 0x000fc400078e00ff */
[----:B-----5:R-:W-:Y:S02]  /*30d50*/  IMAD.MOV.U32 R19, RZ, RZ, -0x1 ;  /* 0xffffffffff137424 */ /* 0x020fe400078e00ff */
[----:B--2---:R-:W-:-:S04]  /*30d60*/  IMAD.WIDE.U32 R4, R3, UR4, R4 ;  /* 0x0000000403047c25 */ /* 0x004fc8000f8e0004 */
[----:B------:R-:W-:Y:S01]  /*30d70*/  IMAD R3, R3, UR5, RZ ;  /* 0x0000000503037c24 */ /* 0x000fe2000f8e02ff */
[----:B------:R-:W-:Y:S01]  /*30d80*/  ULDC.64 UR4, c[0x0][0x650] ;  /* 0x0001940000047ab9 */ /* 0x000fe20000000a00 */
[----:B------:R-:W-:Y:S01]  /*30d90*/  IMAD.MOV.U32 R25, RZ, RZ, R4 ;  /* 0x000000ffff197224 */ /* 0x000fe200078e0004 */
[----:B------:R-:W-:Y:S01]  /*30da0*/  ISETP.GE.U32.AND P0, PT, R4, UR4, PT ;  /* 0x0000000404007c0c */ /* 0x000fe2000bf06070 */
[----:B------:R-:W-:-:S05]  /*30db0*/  IMAD.IADD R28, R5, 0x1, R3 ;  /* 0x00000001051c7824 */ /* 0x000fca00078e0203 */
[----:B------:R0:W-:Y:S01]  /*30dc0*/  STL [R1+0x604], R28 ;  /* 0x0006041c01007387 */ /* 0x0001e20000100800 */
[----:B------:R-:W-:-:S03]  /*30dd0*/  ISETP.GE.U32.AND.EX P0, PT, R28, UR5, PT, P0 ;  /* 0x000000051c007c0c */ /* 0x000fc6000bf06100 */
[----:B------:R0:W-:Y:S10]  /*30de0*/  STL [R1+0x608], R25 ;  /* 0x0006081901007387 */ /* 0x0001f40000100800 */
[----:B0-----:R-:W-:Y:S05]  /*30df0*/  @P0 BRA `(.L_x_1049) ;  /* 0x0000000400700947 */ /* 0x001fea0003800000 */
[----:B------:R-:W0:Y:S01]  /*30e00*/  S2R R20, SR_CTAID.X ;  /* 0x0000000000147919 */ /* 0x000e220000002500 */
[----:B---3--:R-:W2:Y:S01]  /*30e10*/  LDC.64 R10, c[0x0][0x628] ;  /* 0x00018a00ff0a7b82 */ /* 0x008ea20000000a00 */
[----:B------:R-:W-:Y:S01]  /*30e20*/  ULDC UR4, c[0x0][0x150] ;  /* 0x0000540000047ab9 */ /* 0x000fe20000000800 */
[----:B------:R-:W-:Y:S01]  /*30e30*/  IMAD.MOV.U32 R8, RZ, RZ, R25 ;  /* 0x000000ffff087224 */ /* 0x000fe200078e0019 */
[----:B------:R-:W3:Y:S01]  /*30e40*/  S2R R22, SR_CTAID.Y ;  /* 0x0000000000167919 */ /* 0x000ee20000002600 */
[----:B------:R-:W-:-:S04]  /*30e50*/  IMAD.MOV.U32 R9, RZ, RZ, R28 ;  /* 0x000000ffff097224 */ /* 0x000fc800078e001c */
[----:B------:R-:W3:Y:S08]  /*30e60*/  LDC R23, c[0x0][0x144] ;  /* 0x00005100ff177b82 */ /* 0x000ef00000000800 */
[----:B-1--4-:R-:W1:Y:S08]  /*30e70*/  LDC R12, c[0x0][0x630] ;  /* 0x00018c00ff0c7b82 */ /* 0x012e700000000800 */
[----:B------:R-:W4:Y:S01]  /*30e80*/  LDC.64 R14, c[0x0][0x620] ;  /* 0x00018800ff0e7b82 */ /* 0x000f220000000a00 */
[----:B--2---:R-:W-:-:S04]  /*30e90*/  ISETP.NE.U32.AND P0, PT, R10, RZ, PT ;  /* 0x000000ff0a00720c */ /* 0x004fc80003f05070 */
[----:B------:R-:W-:Y:S02]  /*30ea0*/  ISETP.NE.AND.EX P0, PT, R11, RZ, PT, P0 ;  /* 0x000000ff0b00720c */ /* 0x000fe40003f05300 */
[----:B0-----:R-:W-:-:S05]  /*30eb0*/  I2FP.F32.U32 R0, R20 ;  /* 0x0000001400007245 */ /* 0x001fca0000201000 */
[----:B------:R-:W-:-:S04]  /*30ec0*/  FMUL R0, R0, UR4 ;  /* 0x0000000400007c20 */ /* 0x000fc80008400000 */
[----:B------:R0:W2:Y:S02]  /*30ed0*/  F2I.U32.TRUNC.NTZ R21, R0 ;  /* 0x0000000000157305 */ /* 0x0000a4000020f000 */
[----:B-1-3--:R-:W-:Y:S05]  /*30ee0*/  @!P0 BRA `(.L_x_1050) ;  /* 0x0000000000288947 */ /* 0x00afea0003800000 */
[----:B0-----:R-:W0:Y:S02]  /*30ef0*/  LDC R0, c[0x0][0x634] ;  /* 0x00018d00ff007b82 */ /* 0x001e240000000800 */
        /* <DEDUP_REMOVED lines=9> */
.L_x_1050:
[-CC-:B------:R-:W-:Y:S01]  /*30f90*/  SHF.R.U64 R19, R8, R12.reuse, R9.reuse ;  /* 0x0000000c08137219 */ /* 0x180fe20000001209 */
[----:B------:R-:W1:Y:S01]  /*30fa0*/  LDC.64 R26, c[0x0][0x640] ;  /* 0x00019000ff1a7b82 */ /* 0x000e620000000a00 */
[----:B0-----:R-:W-:Y:S01]  /*30fb0*/  SHF.R.U32.HI R0, RZ, R12, R9 ;  /* 0x0000000cff007219 */ /* 0x001fe20000011609 */
[----:B------:R-:W-:Y:S01]  /*30fc0*/  IMAD.MOV.U32 R4, RZ, RZ, R25 ;  /* 0x000000ffff047224 */ /* 0x000fe200078e0019 */
[----:B------:R-:W-:Y:S01]  /*30fd0*/  IADD3 R3, P0, RZ, -R19, RZ ;  /* 0x80000013ff037210 */ /* 0x000fe20007f1e0ff */
[----:B--2---:R-:W-:Y:S01]  /*30fe0*/  IMAD.MOV R21, RZ, RZ, -R21 ;  /* 0x000000ffff157224 */ /* 0x004fe200078e0a15 */
[----:B------:R-:W-:Y:S01]  /*30ff0*/  ULDC UR4, c[0x0][0x154] ;  /* 0x0000550000047ab9 */ /* 0x000fe20000000800 */
[----:B------:R-:W-:Y:S02]  /*31000*/  IMAD.MOV.U32 R7, RZ, RZ, 0x1 ;  /* 0x00000001ff077424 */ /* 0x000fe400078e00ff */
[----:B------:R-:W0:Y:S01]  /*31010*/  LDC R6, c[0x0][0x618] ;  /* 0x00018600ff067b82 */ /* 0x000e220000000800 */
[----:B------:R-:W-:-:S02]  /*31020*/  IMAD.X R5, RZ, RZ, ~R0, P0 ;  /* 0x000000ffff057224 */ /* 0x000fc400000e0e00 */
[----:B------:R-:W-:Y:S02]  /*31030*/  IMAD R21, R23, R21, R20 ;  /* 0x0000001517157224 */ /* 0x000fe400078e0214 */
[-C--:B----4-:R-:W-:Y:S02]  /*31040*/  IMAD R0, R5, R14.reuse, RZ ;  /* 0x0000000e05007224 */ /* 0x090fe400078e02ff */
[----:B------:R-:W-:Y:S01]  /*31050*/  IMAD.MOV.U32 R5, RZ, RZ, R28 ;  /* 0x000000ffff057224 */ /* 0x000fe200078e001c */
[----:B------:R-:W2:Y:S01]  /*31060*/  LDC R8, c[0x0][0x608] ;  /* 0x00018200ff087b82 */ /* 0x000ea20000000800 */
[----:B------:R-:W-:-:S04]  /*31070*/  IMAD.WIDE.U32 R4, R3, R14, R4 ;  /* 0x0000000e03047225 */ /* 0x000fc800078e0004 */
[----:B------:R-:W-:-:S03]  /*31080*/  IMAD R3, R3, R15, R0 ;  /* 0x0000000f03037224 */ /* 0x000fc600078e0200 */
[----:B------:R-:W3:Y:S01]  /*31090*/  LDC R24, c[0x0][0x658] ;  /* 0x00019600ff187b82 */ /* 0x000ee20000000800 */
[----:B------:R-:W-:Y:S01]  /*310a0*/  I2FP.F32.U32 R0, R22 ;  /* 0x0000001600007245 */ /* 0x000fe20000201000 */
[----:B------:R-:W-:Y:S01]  /*310b0*/  IMAD.IADD R3, R5, 0x1, R3 ;  /* 0x0000000105037824 */ /* 0x000fe200078e0203 */
[----:B-1----:R-:W-:Y:S01]  /*310c0*/  ISETP.NE.U32.AND P0, PT, R26, RZ, PT ;  /* 0x000000ff1a00720c */ /* 0x002fe20003f05070 */
[----:B------:R-:W-:Y:S02]  /*310d0*/  IMAD.MOV.U32 R5, RZ, RZ, -0x1 ;  /* 0xffffffffff057424 */ /* 0x000fe400078e00ff */
[----:B------:R-:W-:Y:S02]  /*310e0*/  FMUL R0, R0, UR4 ;  /* 0x0000000400007c20 */ /* 0x000fe40008400000 */
[----:B------:R-:W1:Y:S01]  /*310f0*/  LDC R15, c[0x0][0x148] ;  /* 0x00005200ff0f7b82 */ /* 0x000e620000000800 */
[----:B0-----:R-:W-:Y:S01]  /*31100*/  SHF.R.U64 R12, R4, R6, R3 ;  /* 0x00000006040c7219 */ /* 0x001fe20000001203 */
[----:B------:R0:W4:Y:S01]  /*31110*/  F2I.U32.TRUNC.NTZ R13, R0 ;  /* 0x00000000000d7305 */ /* 0x000122000020f000 */
[----:B------:R-:W-:-:S02]  /*31120*/  ISETP.NE.AND.EX P0, PT, R27, RZ, PT, P0 ;  /* 0x000000ff1b00720c */ /* 0x000fc40003f05300 */
[----:B------:R-:W-:-:S03]  /*31130*/  SHF.R.U32.HI R3, RZ, R6, R3 ;  /* 0x00000006ff037219 */ /* 0x000fc60000011603 */
[----:B------:R-:W0:Y:S01]  /*31140*/  LDC R20, c[0x0][0x600] ;  /* 0x00018000ff147b82 */ /* 0x000e220000000800 */
[-CC-:B--2---:R-:W-:Y:S02]  /*31150*/  SHF.R.U64 R10, R12, R8.reuse, R3.reuse ;  /* 0x000000080c0a7219 */ /* 0x184fe40000001203 */
[----:B------:R-:W-:-:S05]  /*31160*/  SHF.R.U32.HI R3, RZ, R8, R3 ;  /* 0x00000008ff037219 */ /* 0x000fca0000011603 */
[----:B------:R-:W2:Y:S01]  /*31170*/  LDC R25, c[0x0][0x648] ;  /* 0x00019200ff197b82 */ /* 0x000ea20000000800 */
[-C--:B---3--:R-:W-:Y:S02]  /*31180*/  SHF.L.U32 R4, R5, R24.reuse, RZ ;  /* 0x0000001805047219 */ /* 0x088fe400000006ff */
[--C-:B------:R-:W-:Y:S02]  /*31190*/  SHF.R.U64 R14, R10, R24, R3.reuse ;  /* 0x000000180a0e7219 */ /* 0x100fe40000001203 */
[----:B------:R-:W-:Y:S02]  /*311a0*/  LOP3.LUT R23, RZ, R4, RZ, 0x33, !PT ;  /* 0x00000004ff177212 */ /* 0x000fe400078e33ff */
[-C--:B------:R-:W-:Y:S01]  /*311b0*/  SHF.R.U32.HI R5, RZ, R24.reuse, R3 ;  /* 0x00000018ff057219 */ /* 0x080fe20000011603 */
[----:B------:R-:W3:Y:S01]  /*311c0*/  LDC R28, c[0x0][0x638] ;  /* 0x00018e00ff1c7b82 */ /* 0x000ee20000000800 */
[----:B------:R-:W-:Y:S01]  /*311d0*/  SHF.L.U32 R170, R7, R24, RZ ;  /* 0x0000001807aa7219 */ /* 0x000fe200000006ff */
[----:B------:R-:W-:-:S06]  /*311e0*/  IMAD.MOV.U32 R4, RZ, RZ, R14 ;  /* 0x000000ffff047224 */ /* 0x000fcc00078e000e */
[----:B------:R-:W0:Y:S01]  /*311f0*/  LDC R29, c[0x0][0x610] ;  /* 0x00018400ff1d7b82 */ /* 0x000e220000000800 */
[----:B----4-:R-:W-:Y:S05]  /*31200*/  @!P0 BRA `(.L_x_1051) ;  /* 0x0000000000288947 */ /* 0x010fea0003800000 */
[----:B------:R-:W4:Y:S02]  /*31210*/  LDC R3, c[0x0][0x64c] ;  /* 0x00019300ff037b82 */ /* 0x000f240000000800 */
[----:B----4-:R-:W-:-:S05]  /*31220*/  IADD3 R3, P0, R14, R3, RZ ;  /* 0x000000030e037210 */ /* 0x010fca0007f1e0ff */
        /* <DEDUP_REMOVED lines=8> */
.L_x_1051:
[----:B------:R-:W4:Y:S01]  /*312b0*/  LDC R3, c[0x0][0x65c] ;  /* 0x00019700ff037b82 */ /* 0x000f220000000800 */
[----:B0-2---:R-:W-:Y:S01]  /*312c0*/  SHF.R.U64 R0, R4, R25, R5 ;  /* 0x0000001904007219 */ /* 0x005fe20000001205 */
[----:B------:R-:W-:Y:S01]  /*312d0*/  VIADD R7, R20, 0xffffffff ;  /* 0xffffffff14077836 */ /* 0x000fe20000000000 */
[----:B------:R-:W-:Y:S01]  /*312e0*/  LOP3.LUT R5, R10, R23, RZ, 0xc0, !PT ;  /* 0x000000170a057212 */ /* 0x000fe200078ec0ff */
[----:B------:R-:W-:Y:S02]  /*312f0*/  IMAD.MOV R13, RZ, RZ, -R13 ;  /* 0x000000ffff0d7224 */ /* 0x000fe400078e0a0d */
[----:B------:R-:W-:Y:S02]  /*31300*/  IMAD.MOV.U32 R4, RZ, RZ, 0x1 ;  /* 0x00000001ff047424 */ /* 0x000fe400078e00ff */
[----:B------:R-:W-:Y:S01]  /*31310*/  IMAD R170, R170, R0, R5 ;  /* 0x00000000aaaa7224 */ /* 0x000fe200078e0205 */
[----:B------:R-:W-:Y:S02]  /*31320*/  LOP3.LUT R5, R12, R7, RZ, 0xc0, !PT ;  /* 0x000000070c057212 */ /* 0x000fe400078ec0ff */
[----:B----4-:R-:W-:Y:S01]  /*31330*/  ISETP.NE.AND P0, PT, R3, 0x1, PT ;  /* 0x000000010300780c */ /* 0x010fe20003f05270 */
[----:B------:R-:W-:-:S04]  /*31340*/  IMAD.MOV R3, RZ, RZ, -R0 ;  /* 0x000000ffff037224 */ /* 0x000fc800078e0a00 */
[----:B---3--:R-:W-:-:S04]  /*31350*/  IMAD R0, R3, R28, R14 ;  /* 0x0000001c03007224 */ /* 0x008fc800078e020e */
[----:B------:R-:W-:Y:S01]  /*31360*/  IMAD R3, R0, R20, R5 ;  /* 0x0000001400037224 */ /* 0x000fe200078e0205 */
[----:B------:R-:W-:-:S03]  /*31370*/  PRMT R0, R4, 0x7610, R0 ;  /* 0x0000761004007816 */ /* 0x000fc60000000000 */
[----:B-1----:R-:W-:-:S04]  /*31380*/  @P0 IMAD R21, R15, R13, R22 ;  /* 0x0000000d0f150224 */ /* 0x002fc800078e0216 */
[----:B------:R-:W-:-:S05]  /*31390*/  IMAD R170, R170, R29, R21 ;  /* 0x0000001daaaa7224 */ /* 0x000fca00078e0215 */
[----:B------:R-:W-:Y:S02]  /*313a0*/  SEL R23, R3, R170, !P0 ;  /* 0x000000aa03177207 */ /* 0x000fe40004000000 */
[----:B------:R-:W-:-:S07]  /*313b0*/  SEL R170, R170, R3, !P0 ;  /* 0x00000003aaaa7207 */ /* 0x000fce0004000000 */
.L_x_1049:
[----:B------:R-:W-:Y:S01]  /*313c0*/  LOP3.LUT P0, RZ, R0, 0xff, RZ, 0xc0, !PT ;  /* 0x000000ff00ff7812 */ /* 0x000fe2000780c0ff */
[----:B------:R-:W-:-:S12]  /*313d0*/  IMAD.MOV.U32 R22, RZ, RZ, R170 ;  /* 0x000000ffff167224 */ /* 0x000fd800078e00aa */
[----:B------:R-:W-:Y:S05]  /*313e0*/  @P0 BRA `(.L_x_1052) ;  /* 0xfffffcf800fc0947 */ /* 0x000fea000383ffff */
[----:B------:R-:W-:Y:S05]  /*313f0*/  EXIT ;  /* 0x000000000000794d */ /* 0x000fea0003800000 */
.L_x_3:
[----:B------:R-:W2:Y:S01]  /*31400*/  LDL R19, [R1+0x608] ;  /* 0x0006080001137983 */ /* 0x000ea20000100800 */
[----:B0-----:R-:W-:-:S03]  /*31410*/  ULDC.64 UR4, c[0x0][0x650] ;  /* 0x0001940000047ab9 */ /* 0x001fc60000000a00 */
[----:B------:R-:W3:Y:S01]  /*31420*/  LDL R20, [R1+0x604] ;  /* 0x0006040001147983 */ /* 0x000ee20000100800 */
[----:B------:R-:W-:Y:S01]  /*31430*/  PRMT R7, RZ, 0x7610, R7 ;  /* 0x00007610ff077816 */ /* 0x000fe20000000007 */
[----:B------:R-:W-:Y:S02]  /*31440*/  IMAD.MOV.U32 R2, RZ, RZ, -0x1 ;  /* 0xffffffffff027424 */ /* 0x000fe400078e00ff */
[----:B------:R-:W-:Y:S02]  /*31450*/  IMAD.MOV.U32 R3, RZ, RZ, -0x1 ;  /* 0xffffffffff037424 */ /* 0x000fe400078e00ff */
[----:B------:R-:W-:Y:S01]  /*31460*/  IMAD.MOV.U32 R11, RZ, RZ, -0x1 ;  /* 0xffffffffff0b7424 */ /* 0x000fe200078e00ff */
[----:B--2---:R-:W-:-:S04]  /*31470*/  ISETP.GE.U32.AND P0, PT, R19, UR4, PT ;  /* 0x0000000413007c0c */ /* 0x004fc8000bf06070 */
[----:B---3--:R-:W-:-:S13]  /*31480*/  ISETP.GE.U32.AND.EX P0, PT, R20, UR5, PT, P0 ;  /* 0x0000000514007c0c */ /* 0x008fda000bf06100 */
        /* <DEDUP_REMOVED lines=19> */
.L_x_1054:
[--C-:B------:R-:W-:Y:S01]  /*315c0*/  SHF.R.U64 R12, R10, R14, R11.reuse ;  /* 0x0000000e0a0c7219 */ /* 0x100fe2000000120b */
[----:B------:R-:W-:Y:S01]  /*315d0*/  IMAD.MOV.U32 R3, RZ, RZ, R20 ;  /* 0x000000ffff037224 */ /* 0x000fe200078e0014 */
[----:B------:R-:W-:Y:S01]  /*315e0*/  I2FP.F32.U32 R8, R4 ;  /* 0x0000000400087245 */ /* 0x000fe20000201000 */
[----:B------:R-:W0:Y:S01]  /*315f0*/  LDC R18, c[0x0][0x618] ;  /* 0x00018600ff127b82 */ /* 0x000e220000000800 */
[----:B------:R-:W-:Y:S01]  /*31600*/  SHF.R.U32.HI R2, RZ, R14, R11 ;  /* 0x0000000eff027219 */ /* 0x000fe2000001160b */
[----:B------:R-:W-:Y:S01]  /*31610*/  ULDC UR4, c[0x0][0x150] ;  /* 0x0000540000047ab9 */ /* 0x000fe20000000800 */
[----:B------:R-:W-:Y:S01]  /*31620*/  IADD3 R5, P0, RZ, -R12, RZ ;  /* 0x8000000cff057210 */ /* 0x000fe20007f1e0ff */
[----:B------:R-:W-:Y:S01]  /*31630*/  FMUL R9, R8, UR4 ;  /* 0x0000000408097c20 */ /* 0x000fe20008400000 */
[----:B------:R-:W-:-:S03]  /*31640*/  ULDC UR4, c[0x0][0x154] ;  /* 0x0000550000047ab9 */ /* 0x000fc60000000800 */
[----:B------:R-:W1:Y:S01]  /*31650*/  LDC.64 R20, c[0x0][0x640] ;  /* 0x00019000ff147b82 */ /* 0x000e620000000a00 */
[----:B------:R-:W-:Y:S01]  /*31660*/  IMAD.X R7, RZ, RZ, ~R2, P0 ;  /* 0x000000ffff077224 */ /* 0x000fe200000e0e02 */
[----:B------:R-:W2:Y:S01]  /*31670*/  F2I.U32.TRUNC.NTZ R9, R9 ;  /* 0x0000000900097305 */ /* 0x000ea2000020f000 */
[----:B------:R-:W-:Y:S02]  /*31680*/  IMAD.MOV.U32 R2, RZ, RZ, R19 ;  /* 0x000000ffff027224 */ /* 0x000fe400078e0013 */
[-C--:B------:R-:W-:Y:S02]  /*31690*/  IMAD R8, R7, R16.reuse, RZ ;  /* 0x0000001007087224 */ /* 0x080fe400078e02ff */
[C---:B------:R-:W-:Y:S01]  /*316a0*/  IMAD.WIDE.U32 R2, R5.reuse, R16, R2 ;  /* 0x0000001005027225 */ /* 0x040fe200078e0002 */
[----:B------:R-:W3:Y:S03]  /*316b0*/  LDC R11, c[0x0][0x144] ;  /* 0x00005100ff0b7b82 */ /* 0x000ee60000000800 */
[----:B------:R-:W-:-:S02]  /*316c0*/  IMAD R5, R5, R17, R8 ;  /* 0x0000001105057224 */ /* 0x000fc400078e0208 */
[----:B------:R-:W-:Y:S02]  /*316d0*/  IMAD.MOV.U32 R8, RZ, RZ, -0x1 ;  /* 0xffffffffff087424 */ /* 0x000fe400078e00ff */
[----:B------:R-:W-:Y:S01]  /*316e0*/  IMAD.IADD R3, R3, 0x1, R5 ;  /* 0x0000000103037824 */ /* 0x000fe200078e0205 */
[----:B------:R-:W4:Y:S01]  /*316f0*/  LDC R14, c[0x0][0x608] ;  /* 0x00018200ff0e7b82 */ /* 0x000f220000000800 */
[----:B------:R-:W-:-:S03]  /*31700*/  I2FP.F32.U32 R5, R6 ;  /* 0x0000000600057245 */ /* 0x000fc60000201000 */
[-C--:B0-----:R-:W-:Y:S01]  /*31710*/  SHF.R.U64 R10, R2, R18.reuse, R3 ;  /* 0x00000012020a7219 */ /* 0x081fe20000001203 */
[----:B--2---:R-:W-:Y:S01]  /*31720*/  IMAD.MOV R2, RZ, RZ, -R9 ;  /* 0x000000ffff027224 */ /* 0x004fe200078e0a09 */
[----:B------:R-:W-:Y:S01]  /*31730*/  SHF.R.U32.HI R3, RZ, R18, R3 ;  /* 0x00000012ff037219 */ /* 0x000fe20000011603 */
[----:B------:R-:W-:Y:S01]  /*31740*/  FMUL R5, R5, UR4 ;  /* 0x0000000405057c20 */ /* 0x000fe20008400000 */
[----:B------:R-:W0:Y:S01]  /*31750*/  LDC R7, c[0x0][0x658] ;  /* 0x00019600ff077b82 */ /* 0x000e220000000800 */
[----:B-1----:R-:W-:-:S04]  /*31760*/  ISETP.NE.U32.AND P0, PT, R20, RZ, PT ;  /* 0x000000ff1400720c */ /* 0x002fc80003f05070 */
[----:B------:R-:W-:-:S03]  /*31770*/  ISETP.NE.AND.EX P0, PT, R21, RZ, PT, P0 ;  /* 0x000000ff1500720c */ /* 0x000fc60003f05300 */
[----:B------:R-:W1:Y:S01]  /*31780*/  LDC R17, c[0x0][0x148] ;  /* 0x00005200ff117b82 */ /* 0x000e620000000800 */
[----:B---3--:R-:W-:Y:S02]  /*31790*/  IMAD R19, R11, R2, R4 ;  /* 0x000000020b137224 */ /* 0x008fe400078e0204 */
[----:B------:R-:W-:-:S05]  /*317a0*/  IMAD.MOV.U32 R4, RZ, RZ, 0x1 ;  /* 0x00000001ff047424 */ /* 0x000fca00078e00ff */
[----:B------:R-:W2:Y:S01]  /*317b0*/  LDC R16, c[0x0][0x600] ;  /* 0x00018000ff107b82 */ /* 0x000ea20000000800 */
[-CC-:B----4-:R-:W-:Y:S02]  /*317c0*/  SHF.R.U64 R13, R10, R14.reuse, R3.reuse ;  /* 0x0000000e0a0d7219 */ /* 0x190fe40000001203 */
[----:B------:R-:W-:Y:S02]  /*317d0*/  SHF.R.U32.HI R2, RZ, R14, R3 ;  /* 0x0000000eff027219 */ /* 0x000fe40000011603 */
[----:B------:R3:W4:Y:S03]  /*317e0*/  F2I.U32.TRUNC.NTZ R14, R5 ;  /* 0x00000005000e7305 */ /* 0x000726000020f000 */
[----:B------:R-:W1:Y:S01]  /*317f0*/  LDC R22, c[0x0][0x648] ;  /* 0x00019200ff167b82 */ /* 0x000e620000000800 */
[-C--:B0-----:R-:W-:Y:S02]  /*31800*/  SHF.R.U64 R15, R13, R7.reuse, R2 ;  /* 0x000000070d0f7219 */ /* 0x081fe40000001202 */
[----:B------:R-:W-:-:S02]  /*31810*/  SHF.L.U32 R8, R8, R7, RZ ;  /* 0x0000000708087219 */ /* 0x000fc400000006ff */
[-C--:B------:R-:W-:Y:S01]  /*31820*/  SHF.R.U32.HI R3, RZ, R7.reuse, R2 ;  /* 0x00000007ff037219 */ /* 0x080fe20000011602 */
[----:B------:R-:W-:Y:S01]  /*31830*/  IMAD.MOV.U32 R2, RZ, RZ, R15 ;  /* 0x000000ffff027224 */ /* 0x000fe200078e000f */
[----:B------:R-:W-:Y:S01]  /*31840*/  SHF.L.U32 R18, R4, R7, RZ ;  /* 0x0000000704127219 */ /* 0x000fe200000006ff */
[----:B------:R-:W0:Y:S01]  /*31850*/  LDC R23, c[0x0][0x638] ;  /* 0x00018e00ff177b82 */ /* 0x000e220000000800 */
[----:B------:R-:W-:-:S07]  /*31860*/  LOP3.LUT R24, RZ, R8, RZ, 0x33, !PT ;  /* 0x00000008ff187212 */ /* 0x000fce00078e33ff */
[----:B------:R-:W0:Y:S01]  /*31870*/  LDC R25, c[0x0][0x610] ;  /* 0x00018400ff197b82 */ /* 0x000e220000000800 */
[----:B---34-:R-:W-:Y:S05]  /*31880*/  @!P0 BRA `(.L_x_1055) ;  /* 0x0000000000288947 */ /* 0x018fea0003800000 */
        /* <DEDUP_REMOVED lines=10> */
.L_x_1055:
[----:B------:R-:W3:Y:S01]  /*31930*/  LDC R4, c[0x0][0x65c] ;  /* 0x00019700ff047b82 */ /* 0x000ee20000000800 */
[----:B-1----:R-:W-:Y:S01]  /*31940*/  SHF.R.U64 R3, R2, R22, R3 ;  /* 0x0000001602037219 */ /* 0x002fe20000001203 */
[----:B--2---:R-:W-:Y:S01]  /*31950*/  VIADD R5, R16, 0xffffffff ;  /* 0xffffffff10057836 */ /* 0x004fe20000000000 */
[----:B------:R-:W-:Y:S01]  /*31960*/  LOP3.LUT R2, R13, R24, RZ, 0xc0, !PT ;  /* 0x000000180d027212 */ /* 0x000fe200078ec0ff */
[----:B------:R-:W-:Y:S02]  /*31970*/  IMAD.MOV R14, RZ, RZ, -R14 ;  /* 0x000000ffff0e7224 */ /* 0x000fe400078e0a0e */
[----:B------:R-:W-:Y:S01]  /*31980*/  IMAD.MOV.U32 R7, RZ, RZ, 0x1 ;  /* 0x00000001ff077424 */ /* 0x000fe200078e00ff */
[----:B------:R-:W-:Y:S01]  /*31990*/  LOP3.LUT R10, R10, R5, RZ, 0xc0, !PT ;  /* 0x000000050a0a7212 */ /* 0x000fe200078ec0ff */
[----:B------:R-:W-:Y:S02]  /*319a0*/  IMAD R2, R18, R3, R2 ;  /* 0x0000000312027224 */ /* 0x000fe400078e0202 */
[----:B------:R-:W-:Y:S01]  /*319b0*/  IMAD.MOV.U32 R11, RZ, RZ, R12 ;  /* 0x000000ffff0b7224 */ /* 0x000fe200078e000c */
[----:B---3--:R-:W-:Y:S01]  /*319c0*/  ISETP.NE.AND P0, PT, R4, 0x1, PT ;  /* 0x000000010400780c */ /* 0x008fe20003f05270 */
[----:B------:R-:W-:-:S04]  /*319d0*/  IMAD.MOV R4, RZ, RZ, -R3 ;  /* 0x000000ffff047224 */ /* 0x000fc800078e0a03 */
[----:B0-----:R-:W-:-:S04]  /*319e0*/  IMAD R3, R4, R23, R15 ;  /* 0x0000001704037224 */ /* 0x001fc800078e020f */
[----:B------:R-:W-:-:S04]  /*319f0*/  IMAD R5, R3, R16, R10 ;  /* 0x0000001003057224 */ /* 0x000fc800078e020a */
[----:B------:R-:W-:-:S04]  /*31a00*/  @P0 IMAD R19, R17, R14, R6 ;  /* 0x0000000e11130224 */ /* 0x000fc800078e0206 */
[----:B------:R-:W-:-:S05]  /*31a10*/  IMAD R2, R2, R25, R19 ;  /* 0x0000001902027224 */ /* 0x000fca00078e0213 */
[----:B------:R-:W-:Y:S02]  /*31a20*/  SEL R3, R5, R2, !P0 ;  /* 0x0000000205037207 */ /* 0x000fe40004000000 */
[----:B------:R-:W-:-:S07]  /*31a30*/  SEL R2, R2, R5, !P0 ;  /* 0x0000000502027207 */ /* 0x000fce0004000000 */
.L_x_1053:
[----:B------:R-:W-:-:S08]  /*31a40*/  NOP ;  /* 0x0000000000007918 */ /* 0x000fd00000000000 */
[----:B------:R-:W0:-:S00]  /*31a50*/  USETMAXREG.DEALLOC.CTAPOOL 0x18 ;  /* 0x00000018000079c8 */ /* 0x000e0000080e0500 */
[----:B0-----:R-:W-:-:S13]  /*31a60*/  ISETP.NE.AND P0, PT, R0, RZ, PT ;  /* 0x000000ff0000720c */ /* 0x001fda0003f05270 */
[----:B------:R-:W-:Y:S05]  /*31a70*/  @P0 EXIT ;  /* 0x000000000000094d */ /* 0x000fea0003800000 */
[----:B------:R-:W-:Y:S01]  /*31a80*/  LOP3.LUT P0, RZ, R7, 0xff, RZ, 0xc0, !PT ;  /* 0x000000ff07ff7812 */ /* 0x000fe2000780c0ff */
[----:B------:R-:W-:Y:S02]  /*31a90*/  IMAD.MOV.U32 R0, RZ, RZ, 0x1 ;  /* 0x00000001ff007424 */ /* 0x000fe400078e00ff */
[----:B------:R-:W-:-:S10]  /*31aa0*/  IMAD.MOV.U32 R8, RZ, RZ, RZ ;  /* 0x000000ffff087224 */ /* 0x000fd400078e00ff */
[----:B------:R-:W-:Y:S05]  /*31ab0*/  @!P0 BRA `(.L_x_1056) ;  /* 0x0000000c00548947 */ /* 0x000fea0003800000 */
[----:B------:R-:W2:Y:S01]  /*31ac0*/  LDL R4, [R1+0x600] ;  /* 0x0006000001047983 */ /* 0x000ea20000100800 */
[----:B------:R-:W0:Y:S01]  /*31ad0*/  LDC R0, c[0x0][0x28c] ;  /* 0x0000a300ff007b82 */ /* 0x000e220000000800 */
[----:B------:R-:W-:Y:S01]  /*31ae0*/  ULDC UR5, c[0x0][0x600] ;  /* 0x0001800000057ab9 */ /* 0x000fe20000000800 */
[----:B------:R-:W1:Y:S01]  /*31af0*/  S2R R5, SR_TID.X ;  /* 0x0000000000057919 */ /* 0x000e620000002100 */
[----:B------:R-:W-:Y:S01]  /*31b00*/  ULDC UR4, c[0x0][0xc] ;  /* 0x0000030000047ab9 */ /* 0x000fe20000000800 */
[----:B------:R-:W-:Y:S01]  /*31b10*/  UIADD3 UR16, UR5, -0x1, URZ ;  /* 0xffffffff05107890 */ /* 0x000fe2000fffe03f */
[----:B------:R-:W-:Y:S02]  /*31b20*/  ULDC UR6, c[0x0][0x658] ;  /* 0x0001960000067ab9 */ /* 0x000fe40000000800 */
[----:B------:R-:W-:Y:S01]  /*31b30*/  ULDC UR5, c[0x0][0x10] ;  /* 0x0000040000057ab9 */ /* 0x000fe20000000800 */
[----:B------:R-:W-:Y:S01]  /*31b40*/  UMOV UR7, 0xffffffff ;  /* 0xffffffff00077882 */ /* 0x000fe20000000000 */
[----:B------:R-:W-:Y:S01]  /*31b50*/  UMOV UR8, 0x1 ;  /* 0x0000000100087882 */ /* 0x000fe20000000000 */
[----:B------:R-:W-:Y:S01]  /*31b60*/  UIMAD.WIDE.U32 UR4, UR4, UR5, URZ ;  /* 0x00000005040472a5 */ /* 0x000fe2000f8e003f */
[----:B0-----:R-:W-:Y:S01]  /*31b70*/  VIADD R0, R0, 0x1f ;  /* 0x0000001f00007836 */ /* 0x001fe20000000000 */
[----:B------:R-:W-:Y:S01]  /*31b80*/  USHF.L.U32 UR7, UR7, UR6, URZ ;  /* 0x0000000607077299 */ /* 0x000fe2000800063f */
[----:B-1----:R-:W-:-:S02]  /*31b90*/  LOP3.LUT P2, RZ, R5, 0x7f, RZ, 0xc0, !PT ;  /* 0x0000007f05ff7812 */ /* 0x002fc4000784c0ff */
[----:B------:R-:W-:Y:S02]  /*31ba0*/  LOP3.LUT P0, RZ, R5, 0x1f, RZ, 0xc0, !PT ;  /* 0x0000001f05ff7812 */ /* 0x000fe4000780c0ff */
[----:B------:R-:W-:-:S04]  /*31bb0*/  SHF.R.S32.HI R5, RZ, 0x1f, R0 ;  /* 0x0000001fff057819 */ /* 0x000fc80000011400 */
[----:B------:R-:W-:Y:S01]  /*31bc0*/  LEA.HI R5, R5, R0, RZ, 0x5 ;  /* 0x0000000005057211 */ /* 0x000fe200078f28ff */
[----:B------:R-:W-:-:S03]  /*31bd0*/  USHF.L.U32 UR18, UR8, UR6, URZ ;  /* 0x0000000608127299 */ /* 0x000fc6000800063f */
[----:B------:R-:W-:Y:S01]  /*31be0*/  SHF.R.S32.HI R6, RZ, 0x5, R5 ;  /* 0x00000005ff067819 */ /* 0x000fe20000011405 */
[----:B------:R-:W-:Y:S01]  /*31bf0*/  ULDC UR6, c[0x0][0x14] ;  /* 0x0000050000067ab9 */ /* 0x000fe20000000800 */
[----:B------:R-:W-:Y:S01]  /*31c00*/  BSSY B0, `(.L_x_1056) ;  /* 0x00000c0000007945 */ /* 0x000fe20003800000 */
[----:B------:R-:W-:Y:S01]  /*31c10*/  UIMAD.WIDE.U32 UR20, UR4, UR6, URZ ;  /* 0x00000006041472a5 */ /* 0x000fe2000f8e003f */
[----:B------:R-:W-:Y:S01]  /*31c20*/  IMAD.MOV.U32 R10, RZ, RZ, 0x1 ;  /* 0x00000001ff0a7424 */ /* 0x000fe200078e00ff */
[----:B------:R-:W-:Y:S01]  /*31c30*/  UIMAD UR13, UR5, UR6, URZ ;  /* 0x00000006050d72a4 */ /* 0x000fe2000f8e023f */
[----:B------:R-:W-:Y:S01]  /*31c40*/  PLOP3.LUT P0, PT, P0, P2, PT, 0x8a, 0x0 ;  /* 0x000000000000781c */ /* 0x000fe20000705172 */
[----:B------:R-:W-:Y:S02]  /*31c50*/  IMAD.MOV.U32 R0, RZ, RZ, 0x1 ;  /* 0x00000001ff007424 */ /* 0x000fe400078e00ff */
[----:B------:R-:W-:Y:S02]  /*31c60*/  IMAD.MOV.U32 R8, RZ, RZ, RZ ;  /* 0x000000ffff087224 */ /* 0x000fe400078e00ff */
[----:B------:R-:W-:Y:S01]  /*31c70*/  VIADD R16, R6, 0x1 ;  /* 0x0000000106107836 */ /* 0x000fe20000000000 */
[----:B------:R-:W-:-:S02]  /*31c80*/  ULOP3.LUT UR17, URZ, UR7, URZ, 0x33, !UPT ;  /* 0x000000073f117292 */ /* 0x000fc4000f8e333f */
[----:B------:R-:W-:Y:S01]  /*31c90*/  UIADD3 UR13, UR21, UR13, URZ ;  /* 0x0000000d150d7290 */ /* 0x000fe2000fffe03f */
[----:B------:R-:W-:Y:S01]  /*31ca0*/  ULDC.64 UR22, c[0x0][0x198] ;  /* 0x0000660000167ab9 */ /* 0x000fe20000000a00 */
[----:B--2---:R-:W-:-:S10]  /*31cb0*/  LOP3.LUT R7, R4, 0x2, RZ, 0xfc, !PT ;  /* 0x0000000204077812 */ /* 0x004fd400078efcff */
.L_x_1068:
[----:B------:R-:W-:-:S03]  /*31cc0*/  UMOV UR4, 0xffffffff ;  /* 0xffffffff00047882 */ /* 0x000fc60000000000 */
[----:B------:R-:W-:Y:S05]  /*31cd0*/  BRA.DIV UR4, `(.L_x_1057) ;  /* 0x0000000e04e07947 */ /* 0x000fea000b800000 */
[----:B------:R-:W-:-:S13]  /*31ce0*/  ELECT P6, URZ, PT ;  /* 0x00000000003f782f */ /* 0x000fda00038c0000 */
.L_x_1080:
[----:B------:R-:W0:Y:S01]  /*31cf0*/  LDC R4, c[0x0][0x28c] ;  /* 0x0000a300ff047b82 */ /* 0x000e220000000800 */
[----:B------:R-:W-:Y:S01]  /*31d00*/  BSSY B1, `(.L_x_1058) ;  /* 0x0000037000017945 */ /* 0x000fe20003800000 */
[----:B0-----:R-:W-:-:S13]  /*31d10*/  ISETP.LT.OR P6, PT, R4, 0x1, !P6 ;  /* 0x000000010400780c */ /* 0x001fda00077c1670 */
[----:B------:R-:W-:Y:S05]  /*31d20*/  @P6 BRA `(.L_x_1059) ;  /* 0x0000000000d06947 */ /* 0x000fea0003800000 */
[----:B------:R-:W-:Y:S02]  /*31d30*/  IMAD.SHL.U32 R3, R3, 0x200, RZ ;  /* 0x0000020003037824 */ /* 0x000fe400078e00ff */
[----:B------:R-:W-:Y:S02]  /*31d40*/  IMAD R2, R2, 0xc0, RZ ;  /* 0x000000c002027824 */ /* 0x000fe400078e02ff */
[----:B------:R-:W-:Y:S02]  /*31d50*/  IMAD.MOV.U32 R14, RZ, RZ, RZ ;  /* 0x000000ffff0e7224 */ /* 0x000fe400078e00ff */
[----:B------:R-:W-:Y:S02]  /*31d60*/  IMAD.MOV.U32 R4, RZ, RZ, R16 ;  /* 0x000000ffff047224 */ /* 0x000fe400078e0010 */
[----:B------:R-:W-:Y:S02]  /*31d70*/  IMAD.MOV.U32 R5, RZ, RZ, R0 ;  /* 0x000000ffff057224 */ /* 0x000fe400078e0000 */
[----:B------:R-:W-:-:S07]  /*31d80*/  IMAD.MOV.U32 R9, RZ, RZ, R8 ;  /* 0x000000ffff097224 */ /* 0x000fce00078e0008 */
.L_x_1063:
[----:B------:R-:W0:Y:S01]  /*31d90*/  S2R R13, SR_CgaCtaId ;  /* 0x00000000000d7919 */ /* 0x000e220000008800 */
[----:B------:R-:W-:Y:S02]  /*31da0*/  MOV R12, 0x400 ;  /* 0x00000400000c7802 */ /* 0x000fe40000000f00 */
[----:B------:R-:W-:Y:S02]  /*31db0*/  SHF.L.U32 R18, R5, 0x1f, RZ ;  /* 0x0000001f05127819 */ /* 0x000fe400000006ff */
[----:B0-----:R-:W-:-:S05]  /*31dc0*/  LEA R12, R13, R12, 0x18 ;  /* 0x0000000c0d0c7211 */ /* 0x001fca00078ec0ff */
[----:B------:R-:W-:-:S04]  /*31dd0*/  IMAD R13, R9, 0x8, R12 ;  /* 0x00000008090d7824 */ /* 0x000fc800078e020c */
[----:B------:R-:W0:Y:S02]  /*31de0*/  SYNCS.PHASECHK.TRANS64.TRYWAIT P1, [R13+URZ+0x28], R18 ;  /* 0x000028120d0075a7 */ /* 0x000e24000802017f */
[----:B0-----:R-:W-:Y:S05]  /*31df0*/  @!P1 BRA `(.L_x_1060) ;  /* 0x0000000c00b89947 */ /* 0x001fea0003800000 */
.L_x_1081:
[----:B0-----:R-:W0:Y:S01]  /*31e00*/  @!P2 LDC R18, c[0x0][0x500] ;  /* 0x00014000ff12ab82 */ /* 0x001e220000000800 */
[----:B------:R-:W-:-:S04]  /*31e10*/  PRMT R15, R7, 0x9910, RZ ;  /* 0x00009910070f7816 */ /* 0x000fc800000000ff */
[----:B------:R-:W-:Y:S01]  /*31e20*/  ISETP.NE.AND P1, PT, R15, 0x2, PT ;  /* 0x000000020f00780c */ /* 0x000fe20003f25270 */
[----:B0-----:R0:W-:-:S12]  /*31e30*/  @!P2 SYNCS.ARRIVE.TRANS64 RZ, [R13+URZ], R18 ;  /* 0x000000120dffa9a7 */ /* 0x0011d8000800003f */
[----:B------:R-:W-:Y:S05]  /*31e40*/  @P1 BRA `(.L_x_1061) ;  /* 0x0000000000041947 */ /* 0x000fea0003800000 */
[----:B------:R-:W-:Y:S01]  /*31e50*/  BPT.TRAP 0x1 ;  /* 0x000000040000795c */ /* 0x000fe20000300000 */
.L_x_1061:
[----:B------:R-:W-:Y:S05]  /*31e60*/  @P0 BRA `(.L_x_1062) ;  /* 0x0000000000040947 */ /* 0x000fea0003800000 */
[----:B------:R-:W-:Y:S01]  /*31e70*/  BPT.TRAP 0x1 ;  /* 0x000000040000795c */ /* 0x000fe20000300000 */
.L_x_1062:
[----:B------:R-:W-:Y:S01]  /*31e80*/  R2UR UR9, R13 ;  /* 0x000000000d0972ca */ /* 0x000fe200000e0000 */
[C-C-:B0-----:R-:W-:Y:S01]  /*31e90*/  IMAD R13, R9.reuse, 0x3000, R12.reuse ;  /* 0x00003000090d7824 */ /* 0x141fe200078e020c */
[----:B------:R-:W-:Y:S01]  /*31ea0*/  UIADD3 UR4, UP0, UR22, 0xf0, URZ ;  /* 0x000000f016047890 */ /* 0x000fe2000ff1e03f */
[----:B------:R-:W-:Y:S01]  /*31eb0*/  IMAD R12, R9, 0x8000, R12 ;  /* 0x00008000090c7824 */ /* 0x000fe200078e020c */
[----:B------:R-:W-:Y:S01]  /*31ec0*/  R2UR UR11, R2 ;  /* 0x00000000020b72ca */ /* 0x000fe200000e0000 */
[----:B------:R-:W-:Y:S01]  /*31ed0*/  VIADD R4, R4, 0xffffffff ;  /* 0xffffffff04047836 */ /* 0x000fe20000000000 */
[----:B------:R-:W-:Y:S01]  /*31ee0*/  R2UR UR5, R13 ;  /* 0x000000000d0572ca */ /* 0x000fe200000e0000 */
[----:B------:R-:W-:Y:S01]  /*31ef0*/  UIADD3 UR24, UP1, UR22, 0x1f0, URZ ;  /* 0x000001f016187890 */ /* 0x000fe2000ff3e03f */
[----:B------:R-:W-:Y:S01]  /*31f00*/  R2UR UR8, R12 ;  /* 0x000000000c0872ca */ /* 0x000fe200000e0000 */
[----:B------:R-:W-:Y:S01]  /*31f10*/  VIADD R9, R9, 0x1 ;  /* 0x0000000109097836 */ /* 0x000fe20000000000 */
[----:B------:R-:W-:Y:S01]  /*31f20*/  R2UR UR10, R14 ;  /* 0x000000000e0a72ca */ /* 0x000fe200000e0000 */
[----:B------:R-:W-:Y:S01]  /*31f30*/  UIADD3.X UR25, URZ, UR23, URZ, UP1, !UPT ;  /* 0x000000173f197290 */ /* 0x000fe20008ffe43f */
[----:B------:R-:W-:Y:S01]  /*31f40*/  R2UR UR12, R11 ;  /* 0x000000000b0c72ca */ /* 0x000fe200000e0000 */
[----:B------:R-:W-:Y:S01]  /*31f50*/  UMOV UR6, 0x0 ;  /* 0x0000000000067882 */ /* 0x000fe20000000000 */
[----:B------:R-:W-:Y:S01]  /*31f60*/  R2UR UR19, R3 ;  /* 0x00000000031372ca */ /* 0x000fe200000e0000 */
[----:B------:R-:W-:Y:S01]  /*31f70*/  UMOV UR7, 0x10000000 ;  /* 0x1000000000077882 */ /* 0x000fe20000000000 */
[----:B------:R-:W-:Y:S01]  /*31f80*/  ISETP.GT.AND P3, PT, R4, 0x1, PT ;  /* 0x000000010400780c */ /* 0x000fe20003f64270 */
[----:B------:R-:W-:Y:S01]  /*31f90*/  VIADD R14, R14, 0x20 ;  /* 0x000000200e0e7836 */ /* 0x000fe20000000000 */
[----:B------:R-:W-:Y:S01]  /*31fa0*/  ISETP.NE.AND P1, PT, R9, 0x5, PT ;  /* 0x000000050900780c */ /* 0x000fe20003f25270 */
[----:B------:R-:W-:-:S02]  /*31fb0*/  UIADD3 UR14, UR5, 0x100, URZ ;  /* 0x00000100050e7890 */ /* 0x000fc4000fffe03f */
[----:B------:R-:W-:Y:S01]  /*31fc0*/  UIADD3.X UR5, URZ, UR23, URZ, UP0, !UPT ;  /* 0x000000173f057290 */ /* 0x000fe200087fe43f */
[----:B------:R-:W-:Y:S01]  /*31fd0*/  SEL R12, RZ, 0x1, P1 ;  /* 0x00000001ff0c7807 */ /* 0x000fe20000800000 */
[----:B------:R-:W-:Y:S01]  /*31fe0*/  UIADD3 UR15, UR8, 0xf100, URZ ;  /* 0x0000f100080f7890 */ /* 0x000fe2000fffe03f */
[----:B------:R-:W-:Y:S02]  /*31ff0*/  SEL R9, R9, RZ, P1 ;  /* 0x000000ff09097207 */ /* 0x000fe40000800000 */
[----:B------:R-:W-:Y:S01]  /*32000*/  UMOV UR8, UR14 ;  /* 0x0000000e00087c82 */ /* 0x000fe20008000000 */
[----:B------:R-:W-:-:S03]  /*32010*/  LOP3.LUT R5, R5, R12, RZ, 0x3c, !PT ;  /* 0x0000000c05057212 */ /* 0x000fc600078e3cff */
[----:B------:R0:W-:Y:S02]  /*32020*/  UTMALDG.3D [UR8], [UR4], desc[UR6] ;  /* 0x00000608040075b4 */ /* 0x0001e40008011000 */
[----:B0-----:R-:W-:Y:S01]  /*32030*/  UMOV UR8, UR15 ;  /* 0x0000000f00087c82 */ /* 0x001fe20008000000 */
[----:B------:R-:W-:Y:S02]  /*32040*/  UMOV UR11, UR19 ;  /* 0x00000013000b7c82 */ /* 0x000fe40008000000 */
[----:B------:R0:W-:Y:S02]  /*32050*/  UTMALDG.3D [UR8], [UR24], desc[UR6] ;  /* 0x00000608180075b4 */ /* 0x0001e40008011000 */
[----:B0-----:R-:W-:Y:S05]  /*32060*/  @P3 BRA `(.L_x_1063) ;  /* 0xfffffffc00483947 */ /* 0x001fea000383ffff */
.L_x_1059:
[----:B------:R-:W-:Y:S05]  /*32070*/  BSYNC B1 ;  /* 0x0000000000017941 */ /* 0x000fea0003800000 */
.L_x_1058:
[----:B------:R-:W2:Y:S01]  /*32080*/  LDL.LU R15, [R1+0x604] ;  /* 0x00060400010f7983 */ /* 0x000ea20000300800 */
[----:B------:R-:W-:Y:S01]  /*32090*/  LOP3.LUT P1, RZ, R10, 0xff, RZ, 0xc0, !PT ;  /* 0x000000ff0aff7812 */ /* 0x000fe2000782c0ff */
[C---:B------:R-:W-:Y:S01]  /*320a0*/  IMAD.IADD R8, R6.reuse, 0x1, R8 ;  /* 0x0000000106087824 */ /* 0x040fe200078e0208 */
[----:B------:R-:W-:Y:S01]  /*320b0*/  ULDC.64 UR4, c[0x0][0x650] ;  /* 0x0001940000047ab9 */ /* 0x000fe20000000a00 */
[----:B------:R-:W3:Y:S01]  /*320c0*/  LDL.LU R12, [R1+0x608] ;  /* 0x00060800010c7983 */ /* 0x000ee20000300800 */
[----:B------:R-:W-:Y:S01]  /*320d0*/  ISETP.GE.U32.AND P3, PT, R6, 0x5, PT ;  /* 0x000000050600780c */ /* 0x000fe20003f66070 */
[----:B------:R-:W-:Y:S01]  /*320e0*/  BSSY B1, `(.L_x_1064) ;  /* 0x000006f000017945 */ /* 0x000fe20003800000 */
[----:B------:R-:W-:Y:S01]  /*320f0*/  IMAD.MOV.U32 R11, RZ, RZ, -0x1 ;  /* 0xffffffffff0b7424 */ /* 0x000fe200078e00ff */
[----:B------:R-:W-:Y:S02]  /*32100*/  PRMT R4, RZ, 0x7610, R4 ;  /* 0x00007610ff047816 */ /* 0x000fe40000000004 */
[----:B------:R-:W-:-:S04]  /*32110*/  PRMT R10, RZ, 0x7610, R10 ;  /* 0x00007610ff0a7816 */ /* 0x000fc8000000000a */
[----:B------:R-:W0:Y:S01]  /*32120*/  @P1 S2R R3, SR_CgaCtaId ;  /* 0x0000000000031919 */ /* 0x000e220000008800 */
[----:B------:R-:W-:-:S04]  /*32130*/  @P1 MOV R2, 0x400 ;  /* 0x0000040000021802 */ /* 0x000fc80000000f00 */
[----:B0-----:R-:W-:-:S04]  /*32140*/  @P1 LEA R2, R3, R2, 0x18 ;  /* 0x0000000203021211 */ /* 0x001fc800078ec0ff */
[----:B------:R0:W-:Y:S01]  /*32150*/  @P1 SYNCS.ARRIVE.TRANS64.A1T0 RZ, [R2+URZ+0x68], RZ ;  /* 0x000068ff02ff19a7 */ /* 0x0001e2000810003f */
[----:B------:R-:W-:-:S04]  /*32160*/  ISETP.GT.U32.AND P1, PT, R8, 0x4, PT ;  /* 0x000000040800780c */ /* 0x000fc80003f24070 */
[----:B------:R-:W-:Y:S01]  /*32170*/  ISETP.LT.U32.AND P1, PT, R6, 0x5, P1 ;  /* 0x000000050600780c */ /* 0x000fe20000f21070 */
[----:B0-----:R-:W-:-:S04]  /*32180*/  IMAD.WIDE.U32 R2, R8, -0x33333333, RZ ;  /* 0xcccccccd08027825 */ /* 0x001fc800078e00ff */
[----:B------:R-:W-:Y:S01]  /*32190*/  IMAD.MOV.U32 R2, RZ, RZ, -0x1 ;  /* 0xffffffffff027424 */ /* 0x000fe200078e00ff */
[----:B------:R-:W-:Y:S02]  /*321a0*/  SHF.R.U32.HI R5, RZ, 0x2, R3 ;  /* 0x00000002ff057819 */ /* 0x000fe40000011603 */
[----:B------:R-:W-:-:S03]  /*321b0*/  SEL R3, RZ, 0x1, !P1 ;  /* 0x00000001ff037807 */ /* 0x000fc60004800000 */
[----:B------:R-:W-:Y:S01]  /*321c0*/  IMAD R8, R5, -0x5, R8 ;  /* 0xfffffffb05087824 */ /* 0x000fe200078e0208 */
[----:B------:R-:W-:Y:S01]  /*321d0*/  LOP3.LUT R0, R0, R3, RZ, 0x3c, !PT ;  /* 0x0000000300007212 */ /* 0x000fe200078e3cff */
[----:B------:R-:W-:-:S03]  /*321e0*/  IMAD.MOV.U32 R3, RZ, RZ, -0x1 ;  /* 0xffffffffff037424 */ /* 0x000fc600078e00ff */
[----:B------:R-:W-:Y:S02]  /*321f0*/  @P3 LOP3.LUT R0, R0, 0x1, R5, 0x78, !PT ;  /* 0x0000000100003812 */ /* 0x000fe400078e7805 */
[----:B---3--:R-:W-:-:S04]  /*32200*/  IADD3 R12, P1, R12, UR20, RZ ;  /* 0x000000140c0c7c10 */ /* 0x008fc8000ff3e0ff */
[----:B--2---:R-:W-:Y:S01]  /*32210*/  IADD3.X R15, R15, UR13, RZ, P1, !PT ;  /* 0x0000000d0f0f7c10 */ /* 0x004fe20008ffe4ff */
[----:B------:R0:W-:Y:S01]  /*32220*/  STL [R1+0x608], R12 ;  /* 0x0006080c01007387 */ /* 0x0001e20000100800 */
[----:B------:R-:W-:-:S03]  /*32230*/  ISETP.GE.U32.AND P1, PT, R12, UR4, PT ;  /* 0x000000040c007c0c */ /* 0x000fc6000bf26070 */
[----:B------:R0:W-:Y:S01]  /*32240*/  STL [R1+0x604], R15 ;  /* 0x0006040f01007387 */ /* 0x0001e20000100800 */
[----:B------:R-:W-:-:S13]  /*32250*/  ISETP.GE.U32.AND.EX P1, PT, R15, UR5, PT, P1 ;  /* 0x000000050f007c0c */ /* 0x000fda000bf26110 */
[----:B0-----:R-:W-:Y:S05]  /*32260*/  @P1 BRA `(.L_x_1065) ;  /* 0x0000000400581947 */ /* 0x001fea0003800000 */
[----:B------:R-:W0:Y:S01]  /*32270*/  S2R R9, SR_CTAID.X ;  /* 0x0000000000097919 */ /* 0x000e220000002500 */
[----:B------:R-:W1:Y:S01]  /*32280*/  LDC R17, c[0x0][0x65c] ;  /* 0x00019700ff117b82 */ /* 0x000e620000000800 */
[----:B------:R-:W-:Y:S01]  /*32290*/  ULDC UR4, c[0x0][0x150] ;  /* 0x0000540000047ab9 */ /* 0x000fe20000000800 */
[----:B------:R-:W-:Y:S01]  /*322a0*/  ULDC UR7, c[0x0][0x630] ;  /* 0x00018c0000077ab9 */ /* 0x000fe20000000800 */
[----:B------:R-:W2:Y:S05]  /*322b0*/  S2R R2, SR_CTAID.Y ;  /* 0x0000000000027919 */ /* 0x000eaa0000002600 */
[----:B------:R-:W3:Y:S08]  /*322c0*/  LDC R4, c[0x0][0x144] ;  /* 0x00005100ff047b82 */ /* 0x000ef00000000800 */
[----:B------:R-:W4:Y:S01]  /*322d0*/  LDC R13, c[0x0][0x148] ;  /* 0x00005200ff0d7b82 */ /* 0x000f220000000800 */
[----:B-1----:R-:W-:-:S02]  /*322e0*/  ISETP.NE.AND P4, PT, R17, 0x1, PT ;  /* 0x000000011100780c */ /* 0x002fc40003f85270 */
[----:B0-----:R-:W-:Y:S02]  /*322f0*/  I2FP.F32.U32 R3, R9 ;  /* 0x0000000900037245 */ /* 0x001fe40000201000 */
[----:B--2---:R-:W-:-:S03]  /*32300*/  I2FP.F32.U32 R5, R2 ;  /* 0x0000000200057245 */ /* 0x004fc60000201000 */
[----:B------:R-:W-:Y:S01]  /*32310*/  FMUL R3, R3, UR4 ;  /* 0x0000000403037c20 */ /* 0x000fe20008400000 */
[----:B------:R-:W-:Y:S02]  /*32320*/  ULDC UR4, c[0x0][0x154] ;  /* 0x0000550000047ab9 */ /* 0x000fe40000000800 */
[----:B------:R-:W-:Y:S01]  /*32330*/  FMUL R11, R5, UR4 ;  /* 0x00000004050b7c20 */ /* 0x000fe20008400000 */
[----:B------:R-:W-:Y:S02]  /*32340*/  ULDC.64 UR4, c[0x0][0x628] ;  /* 0x00018a0000047ab9 */ /* 0x000fe40000000a00 */
[----:B------:R-:W0:Y:S01]  /*32350*/  F2I.U32.TRUNC.NTZ R3, R3 ;  /* 0x0000000300037305 */ /* 0x000e22000020f000 */
[----:B------:R-:W-:-:S04]  /*32360*/  ISETP.NE.U32.AND P1, PT, RZ, UR4, PT ;  /* 0x00000004ff007c0c */ /* 0x000fc8000bf25070 */
[----:B------:R-:W-:-:S03]  /*32370*/  ISETP.NE.AND.EX P1, PT, RZ, UR5, PT, P1 ;  /* 0x00000005ff007c0c */ /* 0x000fc6000bf25310 */
[----:B------:R-:W1:Y:S01]  /*32380*/  F2I.U32.TRUNC.NTZ R11, R11 ;  /* 0x0000000b000b7305 */ /* 0x000e62000020f000 */
[----:B0-----:R-:W-:Y:S02]  /*32390*/  IMAD.MOV R5, RZ, RZ, -R3 ;  /* 0x000000ffff057224 */ /* 0x001fe400078e0a03 */
[----:B------:R-:W-:Y:S02]  /*323a0*/  IMAD.MOV.U32 R3, RZ, RZ, R15 ;  /* 0x000000ffff037224 */ /* 0x000fe400078e000f */
[----:B---3--:R-:W-:Y:S02]  /*323b0*/  IMAD R9, R4, R5, R9 ;  /* 0x0000000504097224 */ /* 0x008fe400078e0209 */
[----:B-1----:R-:W-:-:S04]  /*323c0*/  IMAD.MOV R4, RZ, RZ, -R11 ;  /* 0x000000ffff047224 */ /* 0x002fc800078e0a0b */
[----:B----4-:R-:W-:Y:S02]  /*323d0*/  @P4 IMAD R9, R13, R4, R2 ;  /* 0x000000040d094224 */ /* 0x010fe400078e0202 */
[----:B------:R-:W-:Y:S01]  /*323e0*/  IMAD.MOV.U32 R2, RZ, RZ, R12 ;  /* 0x000000ffff027224 */ /* 0x000fe200078e000c */
[----:B------:R-:W-:Y:S06]  /*323f0*/  @!P1 BRA `(.L_x_1066) ;  /* 0x0000000000289947 */ /* 0x000fec0003800000 */
[----:B------:R-:W-:Y:S02]  /*32400*/  ULDC UR6, c[0x0][0x634] ;  /* 0x00018d0000067ab9 */ /* 0x000fe40000000800 */
[----:B------:R-:W-:-:S05]  /*32410*/  IADD3 R3, P1, R12, UR6, RZ ;  /* 0x000000060c037c10 */ /* 0x000fca000ff3e0ff */
[----:B------:R-:W-:-:S04]  /*32420*/  IMAD.X R11, RZ, RZ, R15, P1 ;  /* 0x000000ffff0b7224 */ /* 0x000fc800008e060f */
[----:B------:R-:W-:-:S04]  /*32430*/  IMAD.WIDE.U32 R4, R11, UR4, RZ ;  /* 0x000000040b047c25 */ /* 0x000fc8000f8e00ff */
[----:B------:R-:W-:-:S04]  /*32440*/  IMAD.WIDE.U32 R4, P1, R3, UR5, R4 ;  /* 0x0000000503047c25 */ /* 0x000fc8000f820004 */
[----:B------:R-:W-:-:S04]  /*32450*/  IMAD.WIDE.U32 R2, R3, UR4, RZ ;  /* 0x0000000403027c25 */ /* 0x000fc8000f8e00ff */
[----:B------:R-:W-:Y:S01]  /*32460*/  IMAD.MOV.U32 R2, RZ, RZ, R5 ;  /* 0x000000ffff027224 */ /* 0x000fe200078e0005 */
[----:B------:R-:W-:Y:S01]  /*32470*/  IADD3 RZ, P3, R3, R4, RZ ;  /* 0x0000000403ff7210 */ /* 0x000fe20007f7e0ff */
[----:B------:R-:W-:-:S04]  /*32480*/  IMAD.X R3, RZ, RZ, RZ, P1 ;  /* 0x000000ffff037224 */ /* 0x000fc800008e06ff */
[----:B------:R-:W-:-:S08]  /*32490*/  IMAD.WIDE.U32.X R2, R11, UR5, R2, P3 ;  /* 0x000000050b027c25 */ /* 0x000fd000098e0402 */
.L_x_1066:
[--C-:B------:R-:W-:Y:S01]  /*324a0*/  SHF.R.U64 R11, R2, UR7, R3.reuse ;  /* 0x00000007020b7c19 */ /* 0x100fe20008001203 */
[----:B------:R-:W-:Y:S01]  /*324b0*/  ULDC.64 UR4, c[0x0][0x620] ;  /* 0x0001880000047ab9 */ /* 0x000fe20000000a00 */
[----:B------:R-:W-:Y:S01]  /*324c0*/  SHF.R.U32.HI R2, RZ, UR7, R3 ;  /* 0x00000007ff027c19 */ /* 0x000fe20008011603 */
[----:B------:R-:W-:Y:S01]  /*324d0*/  IMAD.MOV.U32 R3, RZ, RZ, R15 ;  /* 0x000000ffff037224 */ /* 0x000fe200078e000f */
[----:B------:R-:W-:Y:S01]  /*324e0*/  IADD3 R13, P1, RZ, -R11, RZ ;  /* 0x8000000bff0d7210 */ /* 0x000fe20007f3e0ff */
[----:B------:R-:W-:-:S04]  /*324f0*/  ULDC.64 UR6, c[0x0][0x640] ;  /* 0x0001900000067ab9 */ /* 0x000fc80000000a00 */
[----:B------:R-:W-:Y:S01]  /*32500*/  IMAD.X R2, RZ, RZ, ~R2, P1 ;  /* 0x000000ffff027224 */ /* 0x000fe200008e0e02 */
[----:B------:R-:W-:-:S03]  /*32510*/  ISETP.NE.U32.AND P1, PT, RZ, UR6, PT ;  /* 0x00000006ff007c0c */ /* 0x000fc6000bf25070 */
[----:B------:R-:W-:Y:S01]  /*32520*/  IMAD R2, R2, UR4, RZ ;  /* 0x0000000402027c24 */ /* 0x000fe2000f8e02ff */
[----:B------:R-:W-:-:S03]  /*32530*/  ISETP.NE.AND.EX P1, PT, RZ, UR7, PT, P1 ;  /* 0x00000007ff007c0c */ /* 0x000fc6000bf25310 */
[----:B------:R-:W-:Y:S02]  /*32540*/  IMAD R5, R13, UR5, R2 ;  /* 0x000000050d057c24 */ /* 0x000fe4000f8e0202 */
[----:B------:R-:W-:-:S04]  /*32550*/  IMAD.MOV.U32 R2, RZ, RZ, R12 ;  /* 0x000000ffff027224 */ /* 0x000fc800078e000c */
[----:B------:R-:W-:Y:S01]  /*32560*/  IMAD.WIDE.U32 R2, R13, UR4, R2 ;  /* 0x000000040d027c25 */ /* 0x000fe2000f8e0002 */
[----:B------:R-:W-:-:S03]  /*32570*/  ULDC UR4, c[0x0][0x618] ;  /* 0x0001860000047ab9 */ /* 0x000fc60000000800 */
[----:B------:R-:W-:-:S05]  /*32580*/  IMAD.IADD R3, R3, 0x1, R5 ;  /* 0x0000000103037824 */ /* 0x000fca00078e0205 */
[--C-:B------:R-:W-:Y:S02]  /*32590*/  SHF.R.U64 R12, R2, UR4, R3.reuse ;  /* 0x00000004020c7c19 */ /* 0x100fe40008001203 */
[----:B------:R-:W-:Y:S01]  /*325a0*/  SHF.R.U32.HI R3, RZ, UR4, R3 ;  /* 0x00000004ff037c19 */ /* 0x000fe20008011603 */
[----:B------:R-:W-:-:S03]  /*325b0*/  ULDC UR4, c[0x0][0x608] ;  /* 0x0001820000047ab9 */ /* 0x000fc60000000800 */
[--C-:B------:R-:W-:Y:S02]  /*325c0*/  SHF.R.U64 R13, R12, UR4, R3.reuse ;  /* 0x000000040c0d7c19 */ /* 0x100fe40008001203 */
[----:B------:R-:W-:Y:S01]  /*325d0*/  SHF.R.U32.HI R2, RZ, UR4, R3 ;  /* 0x00000004ff027c19 */ /* 0x000fe20008011603 */
[----:B------:R-:W-:-:S03]  /*325e0*/  ULDC UR4, c[0x0][0x658] ;  /* 0x0001960000047ab9 */ /* 0x000fc60000000800 */
[--C-:B------:R-:W-:Y:S02]  /*325f0*/  SHF.R.U64 R14, R13, UR4, R2.reuse ;  /* 0x000000040d0e7c19 */ /* 0x100fe40008001202 */
[----:B------:R-:W-:-:S03]  /*32600*/  SHF.R.U32.HI R15, RZ, UR4, R2 ;  /* 0x00000004ff0f7c19 */ /* 0x000fc60008011602 */
[----:B------:R-:W-:Y:S02]  /*32610*/  IMAD.MOV.U32 R2, RZ, RZ, R14 ;  /* 0x000000ffff027224 */ /* 0x000fe400078e000e */
        /* <DEDUP_REMOVED lines=12> */
.L_x_1067:
[----:B------:R-:W-:Y:S01]  /*326e0*/  ULDC UR4, c[0x0][0x648] ;  /* 0x0001920000047ab9 */ /* 0x000fe20000000800 */
[----:B------:R-:W-:Y:S02]  /*326f0*/  LOP3.LUT R13, R13, UR17, RZ, 0xc0, !PT ;  /* 0x000000110d0d7c12 */ /* 0x000fe4000f8ec0ff */
[----:B------:R-:W-:Y:S01]  /*32700*/  SHF.R.U64 R2, R2, UR4, R3 ;  /* 0x0000000402027c19 */ /* 0x000fe20008001203 */
[----:B------:R-:W-:-:S04]  /*32710*/  ULDC UR4, c[0x0][0x638] ;  /* 0x00018e0000047ab9 */ /* 0x000fc80000000800 */
[----:B------:R-:W-:Y:S02]  /*32720*/  IMAD.MOV R3, RZ, RZ, -R2 ;  /* 0x000000ffff037224 */ /* 0x000fe400078e0a02 */
[----:B------:R-:W-:Y:S02]  /*32730*/  IMAD R4, R2, UR18, R13 ;  /* 0x0000001202047c24 */ /* 0x000fe4000f8e020d */
[----:B------:R-:W-:Y:S01]  /*32740*/  IMAD R14, R3, UR4, R14 ;  /* 0x00000004030e7c24 */ /* 0x000fe2000f8e020e */
[----:B------:R-:W-:Y:S01]  /*32750*/  ULDC UR4, c[0x0][0x610] ;  /* 0x0001840000047ab9 */ /* 0x000fe20000000800 */
[----:B------:R-:W-:Y:S01]  /*32760*/  LOP3.LUT R3, R12, UR16, RZ, 0xc0, !PT ;  /* 0x000000100c037c12 */ /* 0x000fe2000f8ec0ff */
[----:B------:R-:W-:Y:S01]  /*32770*/  IMAD R9, R4, UR4, R9 ;  /* 0x0000000404097c24 */ /* 0x000fe2000f8e0209 */
[----:B------:R-:W-:Y:S01]  /*32780*/  ULDC UR4, c[0x0][0x600] ;  /* 0x0001800000047ab9 */ /* 0x000fe20000000800 */
[----:B------:R-:W-:Y:S02]  /*32790*/  IMAD.MOV.U32 R4, RZ, RZ, 0x1 ;  /* 0x00000001ff047424 */ /* 0x000fe400078e00ff */
[----:B------:R-:W-:-:S05]  /*327a0*/  IMAD R14, R14, UR4, R3 ;  /* 0x000000040e0e7c24 */ /* 0x000fca000f8e0203 */
[----:B------:R-:W-:Y:S02]  /*327b0*/  SEL R3, R14, R9, !P4 ;  /* 0x000000090e037207 */ /* 0x000fe40006000000 */
[----:B------:R-:W-:-:S07]  /*327c0*/  SEL R2, R9, R14, !P4 ;  /* 0x0000000e09027207 */ /* 0x000fce0006000000 */
.L_x_1065:
[----:B------:R-:W-:Y:S05]  /*327d0*/  BSYNC B1 ;  /* 0x0000000000017941 */ /* 0x000fea0003800000 */
.L_x_1064:
[----:B------:R-:W-:-:S13]  /*327e0*/  LOP3.LUT P1, RZ, R4, 0xff, RZ, 0xc0, !PT ;  /* 0x000000ff04ff7812 */ /* 0x000fda000782c0ff */
[----:B------:R-:W-:Y:S05]  /*327f0*/  @P1 BRA `(.L_x_1068) ;  /* 0xfffffff400301947 */ /* 0x000fea000383ffff */
[----:B------:R-:W-:Y:S05]  /*32800*/  BSYNC B0 ;  /* 0x0000000000007941 */ /* 0x000fea0003800000 */
.L_x_1056:
[----:B------:R-:W-:-:S03]  /*32810*/  UMOV UR4, 0xffffffff ;  /* 0xffffffff00047882 */ /* 0x000fc60000000000 */
[----:B------:R-:W-:Y:S05]  /*32820*/  BRA.DIV UR4, `(.L_x_1069) ;  /* 0x0000000604407947 */ /* 0x000fea000b800000 */
[----:B------:R-:W-:-:S13]  /*32830*/  ELECT P6, URZ, PT ;  /* 0x00000000003f782f */ /* 0x000fda00038c0000 */
.L_x_1084:
[----:B------:R-:W-:Y:S04]  /*32840*/  BSSY B0, `(.L_x_1070) ;  /* 0x0000035000007945 */ /* 0x000fe80003800000 */
[----:B------:R-:W-:Y:S05]  /*32850*/  @!P6 BRA `(.L_x_1071) ;  /* 0x0000000000cce947 */ /* 0x000fea0003800000 */
[----:B------:R-:W2:Y:S02]  /*32860*/  LDL.LU R2, [R1+0x600] ;  /* 0x0006000001027983 */ /* 0x000ea40000300800 */
[----:B--2---:R-:W-:-:S04]  /*32870*/  LOP3.LUT R2, R2, 0x2, RZ, 0xfc, !PT ;  /* 0x0000000202027812 */ /* 0x004fc800078efcff */
[----:B------:R-:W-:-:S13]  /*32880*/  ISETP.NE.AND P0, PT, R2, 0x3, PT ;  /* 0x000000030200780c */ /* 0x000fda0003f05270 */
[----:B------:R-:W-:Y:S05]  /*32890*/  @!P0 BRA `(.L_x_1072) ;  /* 0x0000000000048947 */ /* 0x000fea0003800000 */
[----:B------:R-:W-:Y:S01]  /*328a0*/  BPT.TRAP 0x1 ;  /* 0x000000040000795c */ /* 0x000fe20000300000 */
.L_x_1072:
[----:B------:R-:W0:Y:S01]  /*328b0*/  S2R R3, SR_CgaCtaId ;  /* 0x0000000000037919 */ /* 0x000e220000008800 */
[----:B------:R-:W-:-:S04]  /*328c0*/  MOV R2, 0x400 ;  /* 0x0000040000027802 */ /* 0x000fc80000000f00 */
[----:B0-----:R-:W-:Y:S02]  /*328d0*/  LEA R3, R3, R2, 0x18 ;  /* 0x0000000203037211 */ /* 0x001fe400078ec0ff */
[----:B------:R-:W-:-:S03]  /*328e0*/  SHF.L.U32 R2, R0, 0x1f, RZ ;  /* 0x0000001f00027819 */ /* 0x000fc600000006ff */
[----:B------:R-:W-:-:S04]  /*328f0*/  VIADD R3, R3, 0x28 ;  /* 0x0000002803037836 */ /* 0x000fc80000000000 */
[----:B------:R-:W-:-:S04]  /*32900*/  IMAD R5, R8, 0x8, R3 ;  /* 0x0000000808057824 */ /* 0x000fc800078e0203 */
[----:B------:R-:W0:Y:S02]  /*32910*/  SYNCS.PHASECHK.TRANS64.TRYWAIT P0, [R5+URZ], R2 ;  /* 0x00000002050075a7 */ /* 0x000e24000800017f */
[----:B0-----:R-:W-:Y:S05]  /*32920*/  @!P0 BRA `(.L_x_1073) ;  /* 0x0000000400208947 */ /* 0x001fea0003800000 */
.L_x_1085:
[----:B------:R-:W-:-:S05]  /*32930*/  VIADD R8, R8, 0x1 ;  /* 0x0000000108087836 */ /* 0x000fca0000000000 */
[----:B------:R-:W-:-:S04]  /*32940*/  ISETP.NE.AND P0, PT, R8, 0x5, PT ;  /* 0x000000050800780c */ /* 0x000fc80003f05270 */
[----:B0-----:R-:W-:Y:S02]  /*32950*/  SEL R5, RZ, 0x1, P0 ;  /* 0x00000001ff057807 */ /* 0x001fe40000000000 */
[----:B------:R-:W-:Y:S02]  /*32960*/  SEL R8, R8, RZ, P0 ;  /* 0x000000ff08087207 */ /* 0x000fe40000000000 */
[----:B------:R-:W-:-:S03]  /*32970*/  LOP3.LUT R5, R0, R5, RZ, 0x3c, !PT ;  /* 0x0000000500057212 */ /* 0x000fc600078e3cff */
[----:B------:R-:W-:Y:S01]  /*32980*/  IMAD R7, R8, 0x8, R3 ;  /* 0x0000000808077824 */ /* 0x000fe200078e0203 */
[----:B------:R-:W-:-:S04]  /*32990*/  SHF.L.U32 R0, R5, 0x1f, RZ ;  /* 0x0000001f05007819 */ /* 0x000fc800000006ff */
[----:B------:R-:W0:Y:S02]  /*329a0*/  SYNCS.PHASECHK.TRANS64.TRYWAIT P0, [R7+URZ], R0 ;  /* 0x00000000070075a7 */ /* 0x000e24000800017f */
[----:B0-----:R-:W-:Y:S05]  /*329b0*/  @!P0 BRA `(.L_x_1074) ;  /* 0x0000000400108947 */ /* 0x001fea0003800000 */
.L_x_1086:
[----:B0-----:R-:W-:-:S05]  /*329c0*/  VIADD R0, R8, 0x1 ;  /* 0x0000000108007836 */ /* 0x001fca0000000000 */
[----:B------:R-:W-:-:S04]  /*329d0*/  ISETP.NE.AND P0, PT, R0, 0x5, PT ;  /* 0x000000050000780c */ /* 0x000fc80003f05270 */
[----:B------:R-:W-:Y:S02]  /*329e0*/  SEL R2, RZ, 0x1, P0 ;  /* 0x00000001ff027807 */ /* 0x000fe40000000000 */
[----:B------:R-:W-:Y:S02]  /*329f0*/  SEL R4, R0, RZ, P0 ;  /* 0x000000ff00047207 */ /* 0x000fe40000000000 */
[----:B------:R-:W-:-:S03]  /*32a00*/  LOP3.LUT R5, R5, R2, RZ, 0x3c, !PT ;  /* 0x0000000205057212 */ /* 0x000fc600078e3cff */
[----:B------:R-:W-:Y:S01]  /*32a10*/  IMAD R7, R4, 0x8, R3 ;  /* 0x0000000804077824 */ /* 0x000fe200078e0203 */
[----:B------:R-:W-:-:S04]  /*32a20*/  SHF.L.U32 R0, R5, 0x1f, RZ ;  /* 0x0000001f05007819 */ /* 0x000fc800000006ff */
[----:B------:R-:W0:Y:S02]  /*32a30*/  SYNCS.PHASECHK.TRANS64.TRYWAIT P0, [R7+URZ], R0 ;  /* 0x00000000070075a7 */ /* 0x000e24000800017f */
[----:B0-----:R-:W-:Y:S05]  /*32a40*/  @!P0 BRA `(.L_x_1075) ;  /* 0x0000000400008947 */ /* 0x001fea0003800000 */
.L_x_1087:
        /* <DEDUP_REMOVED lines=9> */
.L_x_1088:
[----:B0-----:R-:W-:-:S05]  /*32ae0*/  VIADD R0, R4, 0x1 ;  /* 0x0000000104007836 */ /* 0x001fca0000000000 */
[----:B------:R-:W-:-:S04]  /*32af0*/  ISETP.NE.AND P0, PT, R0, 0x5, PT ;  /* 0x000000050000780c */ /* 0x000fc80003f05270 */
[----:B------:R-:W-:Y:S02]  /*32b00*/  SEL R2, RZ, 0x1, P0 ;  /* 0x00000001ff027807 */ /* 0x000fe40000000000 */
[----:B------:R-:W-:Y:S02]  /*32b10*/  SEL R0, R0, RZ, P0 ;  /* 0x000000ff00007207 */ /* 0x000fe40000000000 */
[----:B------:R-:W-:-:S03]  /*32b20*/  LOP3.LUT R2, R5, R2, RZ, 0x3c, !PT ;  /* 0x0000000205027212 */ /* 0x000fc600078e3cff */
[----:B------:R-:W-:Y:S01]  /*32b30*/  IMAD R3, R0, 0x8, R3 ;  /* 0x0000000800037824 */ /* 0x000fe200078e0203 */
[----:B------:R-:W-:-:S07]  /*32b40*/  SHF.L.U32 R0, R2, 0x1f, RZ ;  /* 0x0000001f02007819 */ /* 0x000fce00000006ff */
.L_x_1077:
[----:B0-----:R0:W1:Y:S02]  /*32b50*/  SYNCS.PHASECHK.TRANS64.TRYWAIT P0, [R3+URZ], R0 ;  /* 0x00000000030075a7 */ /* 0x001064000800017f */
[----:B-1----:R-:W-:Y:S05]  /*32b60*/  @!P0 NANOSLEEP.SYNCS 0x989680 ;  /* 0x009896800000895d */ /* 0x002fea0003900000 */
[----:B------:R-:W1:Y:S02]  /*32b70*/  @!P0 SYNCS.PHASECHK.TRANS64 P0, [R3+URZ], R0 ;  /* 0x00000000030085a7 */ /* 0x000e64000800007f */
[----:B-1----:R-:W-:Y:S05]  /*32b80*/  @!P0 BRA `(.L_x_1077) ;  /* 0xfffffffc00f08947 */ /* 0x002fea000383ffff */
.L_x_1071:
[----:B------:R-:W-:Y:S05]  /*32b90*/  BSYNC B0 ;  /* 0x0000000000007941 */ /* 0x000fea0003800000 */
.L_x_1070:
[----:B------:R-:W-:Y:S05]  /*32ba0*/  EXIT ;  /* 0x000000000000794d */ /* 0x000fea0003800000 */
.L_x_17:
[----:B-1----:R1:W4:Y:S02]  /*32bb0*/  SYNCS.PHASECHK.TRANS64.TRYWAIT P1, [R3+URZ], R0 ;  /* 0x00000000030075a7 */ /* 0x002324000802017f */
[----:B----4-:R-:W-:Y:S05]  /*32bc0*/  @!P1 NANOSLEEP.SYNCS 0x989680 ;  /* 0x009896800000995d */ /* 0x010fea0003900000 */
[----:B------:R-:W4:Y:S02]  /*32bd0*/  @!P1 SYNCS.PHASECHK.TRANS64 P1, [R3+URZ], R0 ;  /* 0x00000000030095a7 */ /* 0x000f24000802007f */
[----:B----4-:R-:W-:Y:S05]  /*32be0*/  @!P1 BRA `(.L_x_17) ;  /* 0xfffffffc00f09947 */ /* 0x010fea000383ffff */
[----:B------:R-:W-:Y:S05]  /*32bf0*/  BRA `(.L_x_16) ;  /* 0xfffffce400bc7947 */ /* 0x000fea000383ffff */
.L_x_22:
[----:B--2---:R-:W-:-:S04]  /*32c00*/  IMAD.U32 R6, RZ, RZ, UR8 ;  /* 0x00000008ff067e24 */ /* 0x004fc8000f8e00ff */
[----:B------:R2:W3:Y:S03]  /*32c10*/  SYNCS.PHASECHK.TRANS64.TRYWAIT P1, [R6+URZ], R4 ;  /* 0x00000004060075a7 */ /* 0x0004e6000802017f */
[----:B---3--:R-:W-:Y:S05]  /*32c20*/  @!P1 NANOSLEEP.SYNCS 0x989680 ;  /* 0x009896800000995d */ /* 0x008fea0003900000 */
[----:B------:R-:W3:Y:S02]  /*32c30*/  @!P1 SYNCS.PHASECHK.TRANS64 P1, [R6+URZ], R4 ;  /* 0x00000004060095a7 */ /* 0x000ee4000802007f */
[----:B---3--:R-:W-:Y:S05]  /*32c40*/  @!P1 BRA `(.L_x_22) ;  /* 0xfffffffc00ec9947 */ /* 0x008fea000383ffff */
[----:B------:R-:W-:Y:S05]  /*32c50*/  BRA `(.L_x_21) ;  /* 0xfffffd3800707947 */ /* 0x000fea000383ffff */
.L_x_1057:
[----:B------:R-:W-:Y:S01]  /*32c60*/  BSSY B1, `(.L_x_1078) ;  /* 0x0000006000017945 */ /* 0x000fe20003800000 */
[----:B------:R-:W-:-:S07]  /*32c70*/  IMAD.MOV.U32 R15, RZ, RZ, -0x1 ;  /* 0xffffffffff0f7424 */ /* 0x000fce00078e00ff */
[----:B------:R-:W-:Y:S05]  /*32c80*/  WARPSYNC.COLLECTIVE R15, `(.L_x_1079) ;  /* 0x000000000f0c7348 */ /* 0x000fea0003c00000 */
[----:B------:R-:W-:Y:S02]  /*32c90*/  ELECT P6, UR62, PT ;  /* 0x00000000003e782f */ /* 0x000fe400038c0000 */
[----:B------:R-:W-:Y:S01]  /*32ca0*/  MOV R14, UR62 ;  /* 0x0000003e000e7c02 */ /* 0x000fe20008000f00 */
[----:B------:R-:W-:Y:S10]  /*32cb0*/  ENDCOLLECTIVE ;  /* 0x000000000000791b */ /* 0x000ff40003800000 */
.L_x_1079:
[----:B------:R-:W-:Y:S05]  /*32cc0*/  BSYNC B1 ;  /* 0x0000000000017941 */ /* 0x000fea0003800000 */
.L_x_1078:
[----:B------:R-:W-:Y:S05]  /*32cd0*/  BRA `(.L_x_1080) ;  /* 0xfffffff000047947 */ /* 0x000fea000383ffff */
.L_x_1060:
[----:B0-----:R0:W1:Y:S02]  /*32ce0*/  SYNCS.PHASECHK.TRANS64.TRYWAIT P1, [R13+URZ+0x28], R18 ;  /* 0x000028120d0075a7 */ /* 0x001064000802017f */
[----:B-1----:R-:W-:Y:S05]  /*32cf0*/  @!P1 NANOSLEEP.SYNCS 0x989680 ;  /* 0x009896800000995d */ /* 0x002fea0003900000 */
[----:B------:R-:W1:Y:S02]  /*32d00*/  @!P1 SYNCS.PHASECHK.TRANS64 P1, [R13+URZ+0x28], R18 ;  /* 0x000028120d0095a7 */ /* 0x000e64000802007f */
[----:B-1----:R-:W-:Y:S05]  /*32d10*/  @!P1 BRA `(.L_x_1060) ;  /* 0xfffffffc00f09947 */ /* 0x002fea000383ffff */
[----:B------:R-:W-:Y:S05]  /*32d20*/  BRA `(.L_x_1081) ;  /* 0xfffffff000347947 */ /* 0x000fea000383ffff */
.L_x_1069:
[----:B------:R-:W-:Y:S01]  /*32d30*/  BSSY B0, `(.L_x_1082) ;  /* 0x0000006000007945 */ /* 0x000fe20003800000 */
[----:B------:R-:W-:-:S07]  /*32d40*/  IMAD.MOV.U32 R15, RZ, RZ, -0x1 ;  /* 0xffffffffff0f7424 */ /* 0x000fce00078e00ff */
[----:B------:R-:W-:Y:S05]  /*32d50*/  WARPSYNC.COLLECTIVE R15, `(.L_x_1083) ;  /* 0x000000000f0c7348 */ /* 0x000fea0003c00000 */
[----:B------:R-:W-:Y:S02]  /*32d60*/  ELECT P6, UR62, PT ;  /* 0x00000000003e782f */ /* 0x000fe400038c0000 */
[----:B------:R-:W-:Y:S01]  /*32d70*/  MOV R14, UR62 ;  /* 0x0000003e000e7c02 */ /* 0x000fe20008000f00 */
[----:B------:R-:W-:Y:S10]  /*32d80*/  ENDCOLLECTIVE ;  /* 0x000000000000791b */ /* 0x000ff40003800000 */
.L_x_1083:
[----:B------:R-:W-:Y:S05]  /*32d90*/  BSYNC B0 ;  /* 0x0000000000007941 */ /* 0x000fea0003800000 */
.L_x_1082:
[----:B------:R-:W-:Y:S05]  /*32da0*/  BRA `(.L_x_1084) ;  /* 0xfffffff800a47947 */ /* 0x000fea000383ffff */
.L_x_1073:
[----:B0-----:R0:W1:Y:S02]  /*32db0*/  SYNCS.PHASECHK.TRANS64.TRYWAIT P0, [R5+URZ], R2 ;  /* 0x00000002050075a7 */ /* 0x001064000800017f */
[----:B-1----:R-:W-:Y:S05]  /*32dc0*/  @!P0 NANOSLEEP.SYNCS 0x989680 ;  /* 0x009896800000895d */ /* 0x002fea0003900000 */
[----:B------:R-:W1:Y:S02]  /*32dd0*/  @!P0 SYNCS.PHASECHK.TRANS64 P0, [R5+URZ], R2 ;  /* 0x00000002050085a7 */ /* 0x000e64000800007f */
[----:B-1----:R-:W-:Y:S05]  /*32de0*/  @!P0 BRA `(.L_x_1073) ;  /* 0xfffffffc00f08947 */ /* 0x002fea000383ffff */
[----:B------:R-:W-:Y:S05]  /*32df0*/  BRA `(.L_x_1085) ;  /* 0xfffffff800cc7947 */ /* 0x000fea000383ffff */
.L_x_1074:
[----:B0-----:R0:W1:Y:S02]  /*32e00*/  SYNCS.PHASECHK.TRANS64.TRYWAIT P0, [R7+URZ], R0 ;  /* 0x00000000070075a7 */ /* 0x001064000800017f */
[----:B-1----:R-:W-:Y:S05]  /*32e10*/  @!P0 NANOSLEEP.SYNCS 0x989680 ;  /* 0x009896800000895d */ /* 0x002fea0003900000 */
[----:B------:R-:W1:Y:S02]  /*32e20*/  @!P0 SYNCS.PHASECHK.TRANS64 P0, [R7+URZ], R0 ;  /* 0x00000000070085a7 */ /* 0x000e64000800007f */
[----:B-1----:R-:W-:Y:S05]  /*32e30*/  @!P0 BRA `(.L_x_1074) ;  /* 0xfffffffc00f08947 */ /* 0x002fea000383ffff */
[----:B------:R-:W-:Y:S05]  /*32e40*/  BRA `(.L_x_1086) ;  /* 0xfffffff800dc7947 */ /* 0x000fea000383ffff */
.L_x_1075:
[----:B0-----:R0:W1:Y:S02]  /*32e50*/  SYNCS.PHASECHK.TRANS64.TRYWAIT P0, [R7+URZ], R0 ;  /* 0x00000000070075a7 */ /* 0x001064000800017f */
[----:B-1----:R-:W-:Y:S05]  /*32e60*/  @!P0 NANOSLEEP.SYNCS 0x989680 ;  /* 0x009896800000895d */ /* 0x002fea0003900000 */
[----:B------:R-:W1:Y:S02]  /*32e70*/  @!P0 SYNCS.PHASECHK.TRANS64 P0, [R7+URZ], R0 ;  /* 0x00000000070085a7 */ /* 0x000e64000800007f */
[----:B-1----:R-:W-:Y:S05]  /*32e80*/  @!P0 BRA `(.L_x_1075) ;  /* 0xfffffffc00f08947 */ /* 0x002fea000383ffff */
[----:B------:R-:W-:Y:S05]  /*32e90*/  BRA `(.L_x_1087) ;  /* 0xfffffff800ec7947 */ /* 0x000fea000383ffff */
.L_x_1076:
[----:B0-----:R0:W1:Y:S02]  /*32ea0*/  SYNCS.PHASECHK.TRANS64.TRYWAIT P0, [R7+URZ], R0 ;  /* 0x00000000070075a7 */ /* 0x001064000800017f */
[----:B-1----:R-:W-:Y:S05]  /*32eb0*/  @!P0 NANOSLEEP.SYNCS 0x989680 ;  /* 0x009896800000895d */ /* 0x002fea0003900000 */
[----:B------:R-:W1:Y:S02]  /*32ec0*/  @!P0 SYNCS.PHASECHK.TRANS64 P0, [R7+URZ], R0 ;  /* 0x00000000070085a7 */ /* 0x000e64000800007f */
[----:B-1----:R-:W-:Y:S05]  /*32ed0*/  @!P0 BRA `(.L_x_1076) ;  /* 0xfffffffc00f08947 */ /* 0x002fea000383ffff */
[----:B------:R-:W-:Y:S05]  /*32ee0*/  BRA `(.L_x_1088) ;  /* 0xfffffff800fc7947 */ /* 0x000fea000383ffff */
.L_x_1089:
[----:B------:R-:W-:-:S00]  /*32ef0*/  BRA `(.L_x_1089) ;  /* 0xfffffffc00fc7947 */ /* 0x000fc0000383ffff */
[----:B------:R-:W-:-:S00]  /*32f00*/  NOP ;  /* 0x0000000000007918 */ /* 0x000fc00000000000 */
[----:B------:R-:W-:-:S00]  /*32f10*/  NOP ;  /* 0x0000000000007918 */ /* 0x000fc00000000000 */
[----:B------:R-:W-:-:S00]  /*32f20*/  NOP ;  /* 0x0000000000007918 */ /* 0x000fc00000000000 */
[----:B------:R-:W-:-:S00]  /*32f30*/  NOP ;  /* 0x0000000000007918 */ /* 0x000fc00000000000 */
[----:B------:R-:W-:-:S00]  /*32f40*/  NOP ;  /* 0x0000000000007918 */ /* 0x000fc00000000000 */
[----:B------:R-:W-:-:S00]  /*32f50*/  NOP ;  /* 0x0000000000007918 */ /* 0x000fc00000000000 */
[----:B------:R-:W-:-:S00]  /*32f60*/  NOP ;  /* 0x0000000000007918 */ /* 0x000fc00000000000 */
[----:B------:R-:W-:-:S00]  /*32f70*/  NOP ;  /* 0x0000000000007918 */ /* 0x000fc00000000000 */
.L_x_1090:


//--------------------- .nv.global.init           --------------------------
	.section	.nv.global.init,"aw",@progbits
.nv.global.init:
	.type		$str$22,@object
	.size		$str$22,($str$23 - $str$22)
$str$22:
        /*0000*/ 	.byte	0x6b, 0x5f, 0x74, 0x69, 0x6c, 0x65, 0x5f, 0x63, 0x6f, 0x75, 0x6e, 0x74, 0x20, 0x3e, 0x3d, 0x20
        /*0010*/ 	.byte	0x31, 0x00
	.type		$str$23,@object
	.size		$str$23,(__unnamed_1 - $str$23)
$str$23:
        /*0012*/ 	.byte	0x2f, 0x74, 0x6d, 0x70, 0x2f, 0x63, 0x75, 0x74, 0x6c, 0x61, 0x73, 0x73, 0x5f, 0x73, 0x77, 0x65
        /*0022*/ 	.byte	0x65, 0x70, 0x5f, 0x73, 0x72, 0x63, 0x2f, 0x69, 0x6e, 0x63, 0x6c, 0x75, 0x64, 0x65, 0x2f, 0x63
        /*0032*/ 	.byte	0x75, 0x74, 0x6c, 0x61, 0x73, 0x73, 0x2f, 0x67, 0x65, 0x6d, 0x6d, 0x2f, 0x63, 0x6f, 0x6c, 0x6c
        /*0042*/ 	.byte	0x65, 0x63, 0x74, 0x69, 0x76, 0x65, 0x2f, 0x73, 0x6d, 0x39, 0x30, 0x5f, 0x6d, 0x6d, 0x61, 0x5f
        /*0052*/ 	.byte	0x74, 0x6d, 0x61, 0x5f, 0x67, 0x6d, 0x6d, 0x61, 0x5f, 0x73, 0x73, 0x5f, 0x77, 0x61, 0x72, 0x70
        /*0062*/ 	.byte	0x73, 0x70, 0x65, 0x63, 0x69, 0x61, 0x6c, 0x69, 0x7a, 0x65, 0x64, 0x2e, 0x68, 0x70, 0x70, 0x00
	.type		__unnamed_1,@object
	.size		__unnamed_1,(.L_0 - __unnamed_1)
__unnamed_1:
        /* <DEDUP_REMOVED lines=181> */
        /*0bc2*/ 	.byte	0x69, 0x64, 0x65, 0x6e, 0x74, 0x69, 0x74, 0x79, 0x5d, 0x00
.L_0:


//--------------------- .nv.shared._ZN7cutlass13device_kernelINS_4gemm6kernel13GemmUniversalIN4cute5tupleIJiiiiEEENS1_10collective13CollectiveMmaINS1_34MainloopSm90TmaGmmaWarpSpecializedILi5ENS5_IJNS4_1CILi1EEESB_SB_EEENS1_35KernelTmaWarpSpecializedCooperativeEEENS5_IJNSA_ILi192EEENSA_ILi512EEENSA_ILi32EEEEEENS_10bfloat16_tENS5_IJlSB_lEEESJ_SK_NS4_8TiledMMAINS4_8MMA_AtomIJNS4_4SM904GMMA28MMA_64x256x16_F32BF16BF16_SSILNSO_5MajorE0ELSQ_0ELNSO_7ScaleInE1ELSR_1EEEEEENS4_6LayoutINS5_IJNSA_ILi2EEESB_SB_EEENS5_IJSB_NSA_ILi0EEESX_EEEEENS5_IJNS4_10UnderscoreES10_S10_EEEEENS4_13SM90_TMA_LOADENS4_14ComposedLayoutINS4_7SwizzleILi2ELi4ELi3EEENS4_18smem_ptr_flag_bitsILi16EEENSU_INS5_IJNSA_ILi8EEESH_EEENS5_IJSH_SB_EEEEEEEvNS4_8identityES13_S1D_vS1E_EENS_8epilogue10collective6detail29Sm90TmaWarpSpecializedAdapterINS1H_15DefaultEpilogueISJ_SK_SK_NS1G_6thread17LinearCombinationISJ_Li1EffLNS1L_9ScaleType4KindE0ELNS_15FloatRoundStyleE2ESJ_EENS1_15EpilogueDefaultEEEEEvvEEEEvNT_6ParamsE --------------------------
	.section	.nv.shared._ZN7cutlass13device_kernelINS_4gemm6kernel13GemmUniversalIN4cute5tupleIJiiiiEEENS1_10collective13CollectiveMmaINS1_34MainloopSm90TmaGmmaWarpSpecializedILi5ENS5_IJNS4_1CILi1EEESB_SB_EEENS1_35KernelTmaWarpSpecializedCooperativeEEENS5_IJNSA_ILi192EEENSA_ILi512EEENSA_ILi32EEEEEENS_10bfloat16_tENS5_IJlSB_lEEESJ_SK_NS4_8TiledMMAINS4_8MMA_AtomIJNS4_4SM904GMMA28MMA_64x256x16_F32BF16BF16_SSILNSO_5MajorE0ELSQ_0ELNSO_7ScaleInE1ELSR_1EEEEEENS4_6LayoutINS5_IJNSA_ILi2EEESB_SB_EEENS5_IJSB_NSA_ILi0EEESX_EEEEENS5_IJNS4_10UnderscoreES10_S10_EEEEENS4_13SM90_TMA_LOADENS4_14ComposedLayoutINS4_7SwizzleILi2ELi4ELi3EEENS4_18smem_ptr_flag_bitsILi16EEENSU_INS5_IJNSA_ILi8EEESH_EEENS5_IJSH_SB_EEEEEEEvNS4_8identityES13_S1D_vS1E_EENS_8epilogue10collective6detail29Sm90TmaWarpSpecializedAdapterINS1H_15DefaultEpilogueISJ_SK_SK_NS1G_6thread17LinearCombinationISJ_Li1EffLNS1L_9ScaleType4KindE0ELNS_15FloatRoundStyleE2ESJ_EENS1_15EpilogueDefaultEEEEEvvEEEEvNT_6ParamsE,"aw",@nobits
	.sectionflags	@""
	.align	16
	.zero		1024


//--------------------- .nv.shared.reserved.0     --------------------------
	.section	.nv.shared.reserved.0,"aw",@nobits
	.weak		__nv_reservedSMEM_offset_0_alias
	.size		__nv_reservedSMEM_offset_0_alias, 0, 0
	.other		__nv_reservedSMEM_offset_0_alias,@"STO_CUDA_RESERVED_SHARED STV_DEFAULT"
__nv_reservedSMEM_offset_0_alias:
	.zero		0


//--------------------- .nv.global                --------------------------
	.section	.nv.global,"aw",@nobits
.nv.global:
	.type		_ZN40_INTERNAL_397c80d4_4_k_cu_ff24f270_105014cute1_E,@object
	.size		_ZN40_INTERNAL_397c80d4_4_k_cu_ff24f270_105014cute1_E,(_ZN40_INTERNAL_397c80d4_4_k_cu_ff24f270_105014cuda3std3__45__cpo6cbeginE - _ZN40_INTERNAL_397c80d4_4_k_cu_ff24f270_105014cute1_E)
_ZN40_INTERNAL_397c80d4_4_k_cu_ff24f270_105014cute1_E:
	.zero		1
	.type		_ZN40_INTERNAL_397c80d4_4_k_cu_ff24f270_105014cuda3std3__45__cpo6cbeginE,@object
	.size		_ZN40_INTERNAL_397c80d4_4_k_cu_ff24f270_105014cuda3std3__45__cpo6cbeginE,(_ZN40_INTERNAL_397c80d4_4_k_cu_ff24f270_105014cuda3std3__48in_placeE - _ZN40_INTERNAL_397c80d4_4_k_cu_ff24f270_105014cuda3std3__45__cpo6cbeginE)
_ZN40_INTERNAL_397c80d4_4_k_cu_ff24f270_105014cuda3std3__45__cpo6cbeginE:
	.zero		1
	.type		_ZN40_INTERNAL_397c80d4_4_k_cu_ff24f270_105014cuda3std3__48in_placeE,@object
	.size		_ZN40_INTERNAL_397c80d4_4_k_cu_ff24f270_105014cuda3std3__48in_placeE,(_ZN40_INTERNAL_397c80d4_4_k_cu_ff24f270_105014cuda3std6ranges3__45__cpo9iter_moveE - _ZN40_INTERNAL_397c80d4_4_k_cu_ff24f270_105014cuda3std3__48in_placeE)
_ZN40_INTERNAL_397c80d4_4_k_cu_ff24f270_105014cuda3std3__48in_placeE:
	.zero		1
	.type		_ZN40_INTERNAL_397c80d4_4_k_cu_ff24f270_105014cuda3std6ranges3__45__cpo9iter_moveE,@object
	.size		_ZN40_INTERNAL_397c80d4_4_k_cu_ff24f270_105014cuda3std6ranges3__45__cpo9iter_moveE,(_ZN40_INTERNAL_397c80d4_4_k_cu_ff24f270_105014cuda3std3__45__cpo5beginE - _ZN40_INTERNAL_397c80d4_4_k_cu_ff24f270_105014cuda3std6ranges3__45__cpo9iter_moveE)
_ZN40_INTERNAL_397c80d4_4_k_cu_ff24f270_105014cuda3std6ranges3__45__cpo9iter_moveE:
	.zero		1
	.type		_ZN40_INTERNAL_397c80d4_4_k_cu_ff24f270_105014cuda3std3__45__cpo5beginE,@object
	.size		_ZN40_INTERNAL_397c80d4_4_k_cu_ff24f270_105014cuda3std3__45__cpo5beginE,(_ZN40_INTERNAL_397c80d4_4_k_cu_ff24f270_105014cuda3std3__442_GLOBAL__N__397c80d4_4_k_cu_ff24f270_105016ignoreE - _ZN40_INTERNAL_397c80d4_4_k_cu_ff24f270_105014cuda3std3__45__cpo5beginE)
_ZN40_INTERNAL_397c80d4_4_k_cu_ff24f270_105014cuda3std3__45__cpo5beginE:
	.zero		1
	.type		_ZN40_INTERNAL_397c80d4_4_k_cu_ff24f270_105014cuda3std3__442_GLOBAL__N__397c80d4_4_k_cu_ff24f270_105016ignoreE,@object
	.size		_ZN40_INTERNAL_397c80d4_4_k_cu_ff24f270_105014cuda3std3__442_GLOBAL__N__397c80d4_4_k_cu_ff24f270_105016ignoreE,(_ZN40_INTERNAL_397c80d4_4_k_cu_ff24f270_105014cute7productE - _ZN40_INTERNAL_397c80d4_4_k_cu_ff24f270_105014cuda3std3__442_GLOBAL__N__397c80d4_4_k_cu_ff24f270_105016ignoreE)
_ZN40_INTERNAL_397c80d4_4_k_cu_ff24f270_105014cuda3std3__442_GLOBAL__N__397c80d4_4_k_cu_ff24f270_105016ignoreE:
	.zero		1
	.type		_ZN40_INTERNAL_397c80d4_4_k_cu_ff24f270_105014cute7productE,@object
	.size		_ZN40_INTERNAL_397c80d4_4_k_cu_ff24f270_105014cute7productE,(_ZN40_INTERNAL_397c80d4_4_k_cu_ff24f270_105014cuda3std3__45__cpo3endE - _ZN40_INTERNAL_397c80d4_4_k_cu_ff24f270_105014cute7productE)
_ZN40_INTERNAL_397c80d4_4_k_cu_ff24f270_105014cute7productE:
	.zero		1
	.type		_ZN40_INTERNAL_397c80d4_4_k_cu_ff24f270_105014cuda3std3__45__cpo3endE,@object
	.size		_ZN40_INTERNAL_397c80d4_4_k_cu_ff24f270_105014cuda3std3__45__cpo3endE,(_ZN40_INTERNAL_397c80d4_4_k_cu_ff24f270_105014cuda3std3__419piecewise_constructE - _ZN40_INTERNAL_397c80d4_4_k_cu_ff24f270_105014cuda3std3__45__cpo3endE)
_ZN40_INTERNAL_397c80d4_4_k_cu_ff24f270_105014cuda3std3__45__cpo3endE:
	.zero		1
	.type		_ZN40_INTERNAL_397c80d4_4_k_cu_ff24f270_105014cuda3std3__419piecewise_constructE,@object
	.size		_ZN40_INTERNAL_397c80d4_4_k_cu_ff24f270_105014cuda3std3__419piecewise_constructE,(_ZN40_INTERNAL_397c80d4_4_k_cu_ff24f270_105014cuda3std3__45__cpo4cendE - _ZN40_INTERNAL_397c80d4_4_k_cu_ff24f270_105014cuda3std3__419piecewise_constructE)
_ZN40_INTERNAL_397c80d4_4_k_cu_ff24f270_105014cuda3std3__419piecewise_constructE:
	.zero		1
	.type		_ZN40_INTERNAL_397c80d4_4_k_cu_ff24f270_105014cuda3std3__45__cpo4cendE,@object
	.size		_ZN40_INTERNAL_397c80d4_4_k_cu_ff24f270_105014cuda3std3__45__cpo4cendE,(_ZN40_INTERNAL_397c80d4_4_k_cu_ff24f270_105014cuda3std6ranges3__45__cpo4swapE - _ZN40_INTERNAL_397c80d4_4_k_cu_ff24f270_105014cuda3std3__45__cpo4cendE)
_ZN40_INTERNAL_397c80d4_4_k_cu_ff24f270_105014cuda3std3__45__cpo4cendE:
	.zero		1
	.type		_ZN40_INTERNAL_397c80d4_4_k_cu_ff24f270_105014cuda3std6ranges3__45__cpo4swapE,@object
	.size		_ZN40_INTERNAL_397c80d4_4_k_cu_ff24f270_105014cuda3std6ranges3__45__cpo4swapE,(.L_8 - _ZN40_INTERNAL_397c80d4_4_k_cu_ff24f270_105014cuda3std6ranges3__45__cpo4swapE)
_ZN40_INTERNAL_397c80d4_4_k_cu_ff24f270_105014cuda3std6ranges3__45__cpo4swapE:
	.zero		1
.L_8:


//--------------------- .nv.constant0._ZN7cutlass13device_kernelINS_4gemm6kernel13GemmUniversalIN4cute5tupleIJiiiiEEENS1_10collective13CollectiveMmaINS1_34MainloopSm90TmaGmmaWarpSpecializedILi5ENS5_IJNS4_1CILi1EEESB_SB_EEENS1_35KernelTmaWarpSpecializedCooperativeEEENS5_IJNSA_ILi192EEENSA_ILi512EEENSA_ILi32EEEEEENS_10bfloat16_tENS5_IJlSB_lEEESJ_SK_NS4_8TiledMMAINS4_8MMA_AtomIJNS4_4SM904GMMA28MMA_64x256x16_F32BF16BF16_SSILNSO_5MajorE0ELSQ_0ELNSO_7ScaleInE1ELSR_1EEEEEENS4_6LayoutINS5_IJNSA_ILi2EEESB_SB_EEENS5_IJSB_NSA_ILi0EEESX_EEEEENS5_IJNS4_10UnderscoreES10_S10_EEEEENS4_13SM90_TMA_LOADENS4_14ComposedLayoutINS4_7SwizzleILi2ELi4ELi3EEENS4_18smem_ptr_flag_bitsILi16EEENSU_INS5_IJNSA_ILi8EEESH_EEENS5_IJSH_SB_EEEEEEEvNS4_8identityES13_S1D_vS1E_EENS_8epilogue10collective6detail29Sm90TmaWarpSpecializedAdapterINS1H_15DefaultEpilogueISJ_SK_SK_NS1G_6thread17LinearCombinationISJ_Li1EffLNS1L_9ScaleType4KindE0ELNS_15FloatRoundStyleE2ESJ_EENS1_15EpilogueDefaultEEEEEvvEEEEvNT_6ParamsE --------------------------
	.section	.nv.constant0._ZN7cutlass13device_kernelINS_4gemm6kernel13GemmUniversalIN4cute5tupleIJiiiiEEENS1_10collective13CollectiveMmaINS1_34MainloopSm90TmaGmmaWarpSpecializedILi5ENS5_IJNS4_1CILi1EEESB_SB_EEENS1_35KernelTmaWarpSpecializedCooperativeEEENS5_IJNSA_ILi192EEENSA_ILi512EEENSA_ILi32EEEEEENS_10bfloat16_tENS5_IJlSB_lEEESJ_SK_NS4_8TiledMMAINS4_8MMA_AtomIJNS4_4SM904GMMA28MMA_64x256x16_F32BF16BF16_SSILNSO_5MajorE0ELSQ_0ELNSO_7ScaleInE1ELSR_1EEEEEENS4_6LayoutINS5_IJNSA_ILi2EEESB_SB_EEENS5_IJSB_NSA_ILi0EEESX_EEEEENS5_IJNS4_10UnderscoreES10_S10_EEEEENS4_13SM90_TMA_LOADENS4_14ComposedLayoutINS4_7SwizzleILi2ELi4ELi3EEENS4_18smem_ptr_flag_bitsILi16EEENSU_INS5_IJNSA_ILi8EEESH_EEENS5_IJSH_SB_EEEEEEEvNS4_8identityES13_S1D_vS1E_EENS_8epilogue10collective6detail29Sm90TmaWarpSpecializedAdapterINS1H_15DefaultEpilogueISJ_SK_SK_NS1G_6thread17LinearCombinationISJ_Li1EffLNS1L_9ScaleType4KindE0ELNS_15FloatRoundStyleE2ESJ_EENS1_15EpilogueDefaultEEEEEvvEEEEvNT_6ParamsE,"a",@progbits
	.sectionflags	@""
	.align	4
.nv.constant0._ZN7cutlass13device_kernelINS_4gemm6kernel13GemmUniversalIN4cute5tupleIJiiiiEEENS1_10collective13CollectiveMmaINS1_34MainloopSm90TmaGmmaWarpSpecializedILi5ENS5_IJNS4_1CILi1EEESB_SB_EEENS1_35KernelTmaWarpSpecializedCooperativeEEENS5_IJNSA_ILi192EEENSA_ILi512EEENSA_ILi32EEEEEENS_10bfloat16_tENS5_IJlSB_lEEESJ_SK_NS4_8TiledMMAINS4_8MMA_AtomIJNS4_4SM904GMMA28MMA_64x256x16_F32BF16BF16_SSILNSO_5MajorE0ELSQ_0ELNSO_7ScaleInE1ELSR_1EEEEEENS4_6LayoutINS5_IJNSA_ILi2EEESB_SB_EEENS5_IJSB_NSA_ILi0EEESX_EEEEENS5_IJNS4_10UnderscoreES10_S10_EEEEENS4_13SM90_TMA_LOADENS4_14ComposedLayoutINS4_7SwizzleILi2ELi4ELi3EEENS4_18smem_ptr_flag_bitsILi16EEENSU_INS5_IJNSA_ILi8EEESH_EEENS5_IJSH_SB_EEEEEEEvNS4_8identityES13_S1D_vS1E_EENS_8epilogue10collective6detail29Sm90TmaWarpSpecializedAdapterINS1H_15DefaultEpilogueISJ_SK_SK_NS1G_6thread17LinearCombinationISJ_Li1EffLNS1L_9ScaleType4KindE0ELNS_15FloatRoundStyleE2ESJ_EENS1_15EpilogueDefaultEEEEEvvEEEEvNT_6ParamsE:
	.zero		1664


//--------------------- SYMBOLS --------------------------

	.type		.nv.reservedSmem.offset0,@object
	.size		.nv.reservedSmem.offset0,0x4
	.type		__assertfail,@function
